// auto-generated by cutlass_sweep.gemm — config: {"arch": "sm_90", "cluster_m": 1, "cluster_n": 1, "dtype": "bf16", "dtype_b": "bf16", "layout": "nt", "stages": 0, "tile_k": 256, "tile_m": 64, "tile_n": 112}
#include "cutlass/cutlass.h"
#include "cutlass/gemm/collective/collective_builder.hpp"
#include "cutlass/gemm/device/gemm_universal_adapter.h"
#include "cutlass/gemm/kernel/gemm_universal.hpp"
#include "cutlass/epilogue/collective/collective_builder.hpp"

using ElemA = cutlass::bfloat16_t;
using ElemB = cutlass::bfloat16_t;
using ElemCD = cutlass::bfloat16_t;
using Acc  = float;
using TileShape    = cute::Shape<cute::_64, cute::_112, cute::_256>;
using ClusterShape = cute::Shape<cute::_1, cute::_1, cute::_1>;

using CollectiveEpilogue = typename cutlass::epilogue::collective::CollectiveBuilder<
    cutlass::arch::Sm90, cutlass::arch::OpClassTensorOp,
    TileShape, ClusterShape,
    cutlass::epilogue::collective::EpilogueTileAuto,
    Acc, Acc,
    ElemCD, cutlass::layout::RowMajor, 128 / cutlass::sizeof_bits<ElemCD>::value,
    ElemCD, cutlass::layout::RowMajor, 128 / cutlass::sizeof_bits<ElemCD>::value,
    cutlass::epilogue::collective::EpilogueScheduleAuto
  >::CollectiveOp;

using CollectiveMainloop = typename cutlass::gemm::collective::CollectiveBuilder<
    cutlass::arch::Sm90, cutlass::arch::OpClassTensorOp,
    ElemA, cutlass::layout::RowMajor, 128 / cutlass::sizeof_bits<ElemA>::value,
    ElemB, cutlass::layout::ColumnMajor, 128 / cutlass::sizeof_bits<ElemB>::value,
    Acc,
    TileShape, ClusterShape,
    cutlass::gemm::collective::StageCountAutoCarveout<static_cast<int>(sizeof(typename CollectiveEpilogue::SharedStorage))>,
    cutlass::gemm::collective::KernelScheduleAuto
  >::CollectiveOp;

using GemmKernel = cutlass::gemm::kernel::GemmUniversal<
    cute::Shape<int,int,int,int>,
    CollectiveMainloop,
    CollectiveEpilogue
>;
using Gemm = cutlass::gemm::device::GemmUniversalAdapter<GemmKernel>;

// Force the device kernel symbol into the cubin without needing a host main.
auto* _anchor = &cutlass::device_kernel<GemmKernel>;


// ===== COMPILED SASS (sm_90a) =====

	.target	sm_90a

	.elftype	@"ET_EXEC"


//--------------------- .note.nv.tkinfo           --------------------------
	.section	.note.nv.tkinfo,"",@"SHT_NOTE"
	.sectionflags	@"SHF_NOTE_NV_TKINFO"
	.tkinfo
        /*0018*/ 	.word	0x00000002
        /*0030*/ 	.string	""
        /*0030*/ 	.string	"ptxas"
        /*0030*/ 	.string	"Cuda compilation tools, release 13.0, V13.0.88"
        /*0030*/ 	.string	"Build cuda_13.0.r13.0/compiler.36424714_0"
        /*0030*/ 	.string	"-arch sm_90a -m 64 "



//--------------------- .note.nv.cuinfo           --------------------------
	.section	.note.nv.cuinfo,"",@"SHT_NOTE"
	.sectionflags	@"SHF_NOTE_NV_CUINFO"
        /*0018*/ 	.short	0x0002
        /*001a*/ 	.short	0x005a
        /*001c*/ 	.short	0x0082
	.zero		2


//--------------------- .nv.info                  --------------------------
	.section	.nv.info,"",@"SHT_CUDA_INFO"
	.align	4


	//----- nvinfo : EIATTR_REGCOUNT
	.align		4
        /*0000*/ 	.byte	0x04, 0x2f
        /*0002*/ 	.short	(.L_15 - .L_14)
	.align		4
.L_14:
        /*0004*/ 	.word	index@(_ZN7cutlass13device_kernelINS_4gemm6kernel13GemmUniversalIN4cute5tupleIJiiiiEEENS1_10collective13CollectiveMmaINS1_34MainloopSm90TmaGmmaWarpSpecializedILi2ENS5_IJNS4_1CILi1EEESB_SB_EEENS1_32KernelTmaWarpSpecializedPingpongEEENS5_IJNSA_ILi64EEENSA_ILi112EEENSA_ILi256EEEEEENS_10bfloat16_tENS5_IJlSB_lEEESJ_SK_NS4_8TiledMMAINS4_8MMA_AtomIJNS4_4SM904GMMA27MMA_64x16x16_F32BF16BF16_SSILNSO_5MajorE0ELSQ_0ELNSO_7ScaleInE1ELSR_1EEEEEENS4_6LayoutISC_NS5_IJNSA_ILi0EEESV_SV_EEEEENS5_IJNS4_10UnderscoreESY_SY_EEEEENS4_13SM90_TMA_LOADENS4_14ComposedLayoutINS4_7SwizzleILi3ELi4ELi3EEENS4_18smem_ptr_flag_bitsILi16EEENSU_INS5_IJNSA_ILi8EEESF_EEENS5_IJSF_SB_EEEEEEEvNS4_8identityES11_S1B_vS1C_EENS_8epilogue10collective6detail29Sm90TmaWarpSpecializedAdapterINS1F_15DefaultEpilogueISJ_SK_SK_NS1E_6thread17LinearCombinationISJ_Li1EffLNS1J_9ScaleType4KindE0ELNS_15FloatRoundStyleE2ESJ_EENS1_15EpilogueDefaultEEEEEvvEEEEvNT_6ParamsE)
        /*0008*/ 	.word	0x000000a8


	//----- nvinfo : EIATTR_FRAME_SIZE
	.align		4
.L_15:
        /*000c*/ 	.byte	0x04, 0x11
        /*000e*/ 	.short	(.L_17 - .L_16)
	.align		4
.L_16:
        /*0010*/ 	.word	index@(_ZN7cutlass13device_kernelINS_4gemm6kernel13GemmUniversalIN4cute5tupleIJiiiiEEENS1_10collective13CollectiveMmaINS1_34MainloopSm90TmaGmmaWarpSpecializedILi2ENS5_IJNS4_1CILi1EEESB_SB_EEENS1_32KernelTmaWarpSpecializedPingpongEEENS5_IJNSA_ILi64EEENSA_ILi112EEENSA_ILi256EEEEEENS_10bfloat16_tENS5_IJlSB_lEEESJ_SK_NS4_8TiledMMAINS4_8MMA_AtomIJNS4_4SM904GMMA27MMA_64x16x16_F32BF16BF16_SSILNSO_5MajorE0ELSQ_0ELNSO_7ScaleInE1ELSR_1EEEEEENS4_6LayoutISC_NS5_IJNSA_ILi0EEESV_SV_EEEEENS5_IJNS4_10UnderscoreESY_SY_EEEEENS4_13SM90_TMA_LOADENS4_14ComposedLayoutINS4_7SwizzleILi3ELi4ELi3EEENS4_18smem_ptr_flag_bitsILi16EEENSU_INS5_IJNSA_ILi8EEESF_EEENS5_IJSF_SB_EEEEEEEvNS4_8identityES11_S1B_vS1C_EENS_8epilogue10collective6detail29Sm90TmaWarpSpecializedAdapterINS1F_15DefaultEpilogueISJ_SK_SK_NS1E_6thread17LinearCombinationISJ_Li1EffLNS1J_9ScaleType4KindE0ELNS_15FloatRoundStyleE2ESJ_EENS1_15EpilogueDefaultEEEEEvvEEEEvNT_6ParamsE)
        /*0014*/ 	.word	0x00000000


	//----- nvinfo : EIATTR_MIN_STACK_SIZE
	.align		4
.L_17:
        /*0018*/ 	.byte	0x04, 0x12
        /*001a*/ 	.short	(.L_19 - .L_18)
	.align		4
.L_18:
        /*001c*/ 	.word	index@(_ZN7cutlass13device_kernelINS_4gemm6kernel13GemmUniversalIN4cute5tupleIJiiiiEEENS1_10collective13CollectiveMmaINS1_34MainloopSm90TmaGmmaWarpSpecializedILi2ENS5_IJNS4_1CILi1EEESB_SB_EEENS1_32KernelTmaWarpSpecializedPingpongEEENS5_IJNSA_ILi64EEENSA_ILi112EEENSA_ILi256EEEEEENS_10bfloat16_tENS5_IJlSB_lEEESJ_SK_NS4_8TiledMMAINS4_8MMA_AtomIJNS4_4SM904GMMA27MMA_64x16x16_F32BF16BF16_SSILNSO_5MajorE0ELSQ_0ELNSO_7ScaleInE1ELSR_1EEEEEENS4_6LayoutISC_NS5_IJNSA_ILi0EEESV_SV_EEEEENS5_IJNS4_10UnderscoreESY_SY_EEEEENS4_13SM90_TMA_LOADENS4_14ComposedLayoutINS4_7SwizzleILi3ELi4ELi3EEENS4_18smem_ptr_flag_bitsILi16EEENSU_INS5_IJNSA_ILi8EEESF_EEENS5_IJSF_SB_EEEEEEEvNS4_8identityES11_S1B_vS1C_EENS_8epilogue10collective6detail29Sm90TmaWarpSpecializedAdapterINS1F_15DefaultEpilogueISJ_SK_SK_NS1E_6thread17LinearCombinationISJ_Li1EffLNS1J_9ScaleType4KindE0ELNS_15FloatRoundStyleE2ESJ_EENS1_15EpilogueDefaultEEEEEvvEEEEvNT_6ParamsE)
        /*0020*/ 	.word	0x00000000
.L_19:


//--------------------- .nv.compat                --------------------------
	.section	.nv.compat,"",@"SHT_CUDA_COMPAT_INFO"
	.align	4
        /*0000*/ 	.byte	0x02, 0x09, 0x01, 0x00, 0x02, 0x02, 0x04, 0x00, 0x02, 0x05, 0x05, 0x00, 0x03, 0x07, 0x01, 0x01
        /*0010*/ 	.byte	0x02, 0x03, 0x01, 0x00, 0x02, 0x06, 0x01, 0x00, 0x04, 0x0b, 0x08, 0x00, 0x00, 0x00, 0x00, 0x00
        /*0020*/ 	.byte	0x00, 0x00, 0x00, 0x00


//--------------------- .nv.info._ZN7cutlass13device_kernelINS_4gemm6kernel13GemmUniversalIN4cute5tupleIJiiiiEEENS1_10collective13CollectiveMmaINS1_34MainloopSm90TmaGmmaWarpSpecializedILi2ENS5_IJNS4_1CILi1EEESB_SB_EEENS1_32KernelTmaWarpSpecializedPingpongEEENS5_IJNSA_ILi64EEENSA_ILi112EEENSA_ILi256EEEEEENS_10bfloat16_tENS5_IJlSB_lEEESJ_SK_NS4_8TiledMMAINS4_8MMA_AtomIJNS4_4SM904GMMA27MMA_64x16x16_F32BF16BF16_SSILNSO_5MajorE0ELSQ_0ELNSO_7ScaleInE1ELSR_1EEEEEENS4_6LayoutISC_NS5_IJNSA_ILi0EEESV_SV_EEEEENS5_IJNS4_10UnderscoreESY_SY_EEEEENS4_13SM90_TMA_LOADENS4_14ComposedLayoutINS4_7SwizzleILi3ELi4ELi3EEENS4_18smem_ptr_flag_bitsILi16EEENSU_INS5_IJNSA_ILi8EEESF_EEENS5_IJSF_SB_EEEEEEEvNS4_8identityES11_S1B_vS1C_EENS_8epilogue10collective6detail29Sm90TmaWarpSpecializedAdapterINS1F_15DefaultEpilogueISJ_SK_SK_NS1E_6thread17LinearCombinationISJ_Li1EffLNS1J_9ScaleType4KindE0ELNS_15FloatRoundStyleE2ESJ_EENS1_15EpilogueDefaultEEEEEvvEEEEvNT_6ParamsE --------------------------
	.section	.nv.info._ZN7cutlass13device_kernelINS_4gemm6kernel13GemmUniversalIN4cute5tupleIJiiiiEEENS1_10collective13CollectiveMmaINS1_34MainloopSm90TmaGmmaWarpSpecializedILi2ENS5_IJNS4_1CILi1EEESB_SB_EEENS1_32KernelTmaWarpSpecializedPingpongEEENS5_IJNSA_ILi64EEENSA_ILi112EEENSA_ILi256EEEEEENS_10bfloat16_tENS5_IJlSB_lEEESJ_SK_NS4_8TiledMMAINS4_8MMA_AtomIJNS4_4SM904GMMA27MMA_64x16x16_F32BF16BF16_SSILNSO_5MajorE0ELSQ_0ELNSO_7ScaleInE1ELSR_1EEEEEENS4_6LayoutISC_NS5_IJNSA_ILi0EEESV_SV_EEEEENS5_IJNS4_10UnderscoreESY_SY_EEEEENS4_13SM90_TMA_LOADENS4_14ComposedLayoutINS4_7SwizzleILi3ELi4ELi3EEENS4_18smem_ptr_flag_bitsILi16EEENSU_INS5_IJNSA_ILi8EEESF_EEENS5_IJSF_SB_EEEEEEEvNS4_8identityES11_S1B_vS1C_EENS_8epilogue10collective6detail29Sm90TmaWarpSpecializedAdapterINS1F_15DefaultEpilogueISJ_SK_SK_NS1E_6thread17LinearCombinationISJ_Li1EffLNS1J_9ScaleType4KindE0ELNS_15FloatRoundStyleE2ESJ_EENS1_15EpilogueDefaultEEEEEvvEEEEvNT_6ParamsE,"",@"SHT_CUDA_INFO"
	.sectionflags	@""
	.align	4


	//----- nvinfo : EIATTR_CUDA_API_VERSION
	.align		4
        /*0000*/ 	.byte	0x04, 0x37
        /*0002*/ 	.short	(.L_21 - .L_20)
.L_20:
        /*0004*/ 	.word	0x00000082


	//----- nvinfo : EIATTR_KPARAM_INFO
	.align		4
.L_21:
        /*0008*/ 	.byte	0x04, 0x17
        /*000a*/ 	.short	(.L_23 - .L_22)
.L_22:
        /*000c*/ 	.word	0x00000000
        /*0010*/ 	.short	0x0000
        /*0012*/ 	.short	0x0070
        /*0014*/ 	.byte	0x00, 0xf0, 0x01, 0x10


	//----- nvinfo : EIATTR_SPARSE_MMA_MASK
	.align		4
.L_23:
        /*0018*/ 	.byte	0x03, 0x50
        /*001a*/ 	.short	0x0000


	//----- nvinfo : EIATTR_MAXREG_COUNT
	.align		4
        /*001c*/ 	.byte	0x03, 0x1b
        /*001e*/ 	.short	0x00a8


	//----- nvinfo : EIATTR_NUM_BARRIERS
	.align		4
        /*0020*/ 	.byte	0x02, 0x4c
        /*0022*/ 	.byte	0x01
	.zero		1


	//----- nvinfo : EIATTR_EXTERNS
	.align		4
        /*0024*/ 	.byte	0x04, 0x0f
        /*0026*/ 	.short	(.L_25 - .L_24)


	//   ....[0]....
	.align		4
.L_24:
        /*0028*/ 	.word	index@(__assertfail)


	//----- nvinfo : EIATTR_MERCURY_ISA_VERSION
	.align		4
.L_25:
        /*002c*/ 	.byte	0x03, 0x5f
        /*002e*/ 	.short	0x0101


	//----- nvinfo : EIATTR_INT_WARP_WIDE_INSTR_OFFSETS
	.align		4
        /*0030*/ 	.byte	0x04, 0x31
        /*0032*/ 	.short	(.L_27 - .L_26)


	//   ....[0]....
.L_26:
        /*0034*/ 	.word	0x00000430


	//   ....[1]....
        /*0038*/ 	.word	0x00000450


	//   ....[2]....
        /*003c*/ 	.word	0x000004d0


	//   ....[3]....
        /*0040*/ 	.word	0x000004e0


	//   ....[4]....
        /*0044*/ 	.word	0x000004f0


	//   ....[5]....
        /*0048*/ 	.word	0x00000510


	//   ....[6]....
        /*004c*/ 	.word	0x00000570


	//   ....[7]....
        /*0050*/ 	.word	0x00000590


	//----- nvinfo : EIATTR_COOP_GROUP_MASK_REGIDS
	.align		4
.L_27:
        /*0054*/ 	.byte	0x04, 0x29
        /*0056*/ 	.short	(.L_29 - .L_28)


	//   ....[0]....
.L_28:
        /*0058*/ 	.word	0xffffffff


	//   ....[1]....
        /*005c*/ 	.word	0xffffffff


	//   ....[2]....
        /*0060*/ 	.word	0xffffffff


	//   ....[3]....
        /*0064*/ 	.word	0xffffffff


	//   ....[4]....
        /*0068*/ 	.word	0xffffffff


	//   ....[5]....
        /*006c*/ 	.word	0xffffffff


	//----- nvinfo : EIATTR_COOP_GROUP_INSTR_OFFSETS
	.align		4
.L_29:
        /*0070*/ 	.byte	0x04, 0x28
        /*0072*/ 	.short	(.L_31 - .L_30)


	//   ....[0]....
.L_30:
        /*0074*/ 	.word	0x00000050


	//   ....[1]....
        /*0078*/ 	.word	0x00000080


	//   ....[2]....
        /*007c*/ 	.word	0x00000180


	//   ....[3]....
        /*0080*/ 	.word	0x00000350


	//   ....[4]....
        /*0084*/ 	.word	0x00000390


	//   ....[5]....
        /*0088*/ 	.word	0x000003d0


	//----- nvinfo : EIATTR_REG_RECONFIG
	.align		4
.L_31:
        /*008c*/ 	.byte	0x01, 0x54
	.zero		2


	//----- nvinfo : EIATTR_SYSCALL_OFFSETS
	.align		4
        /*0090*/ 	.byte	0x04, 0x46
        /*0092*/ 	.short	(.L_33 - .L_32)


	//   ....[0]....
.L_32:
        /*0094*/ 	.word	0x000016d0


	//----- nvinfo : EIATTR_MBARRIER_INSTR_OFFSETS
	.align		4
.L_33:
        /*0098*/ 	.byte	0x04, 0x39
        /*009a*/ 	.short	(.L_35 - .L_34)


	//   ....[0]....
.L_34:
        /*009c*/ 	.word	0x00000300
        /*00a0*/ 	.word	0x000000ff
        /*00a4*/ 	.word	0x00000000
        /*00a8*/ 	.short	0x0100
        /*00aa*/ 	.byte	0x09
	.zero		1


	//   ....[1]....
        /*00ac*/ 	.word	0x00000310
        /*00b0*/ 	.word	0x000000ff
        /*00b4*/ 	.word	0x00000010
        /*00b8*/ 	.short	0x0100
        /*00ba*/ 	.byte	0x09
	.zero		1


	//   ....[2]....
        /*00bc*/ 	.word	0x00000320
        /*00c0*/ 	.word	0x000000ff
        /*00c4*/ 	.word	0x00000008
        /*00c8*/ 	.short	0x0100
        /*00ca*/ 	.byte	0x09
	.zero		1


	//   ....[3]....
        /*00cc*/ 	.word	0x00000330
        /*00d0*/ 	.word	0x000000ff
        /*00d4*/ 	.word	0x00000018
        /*00d8*/ 	.short	0x0100
        /*00da*/ 	.byte	0x09
	.zero		1


	//   ....[4]....
        /*00dc*/ 	.word	0x000005b0
        /*00e0*/ 	.word	0x000000ff
        /*00e4*/ 	.word	0x00000050
        /*00e8*/ 	.short	0x0100
        /*00ea*/ 	.byte	0x09
	.zero		1


	//   ....[5]....
        /*00ec*/ 	.word	0x000005c0
        /*00f0*/ 	.word	0x000000ff
        /*00f4*/ 	.word	0x00000058
        /*00f8*/ 	.short	0x0100
        /*00fa*/ 	.byte	0x09
	.zero		1


	//   ....[6]....
        /*00fc*/ 	.word	0x00000600
        /*0100*/ 	.word	0x000000ff
        /*0104*/ 	.word	0x00000030
        /*0108*/ 	.short	0x0100
        /*010a*/ 	.byte	0x0a
	.zero		1


	//   ....[7]....
        /*010c*/ 	.word	0x00000620
        /*0110*/ 	.word	0x000000ff
        /*0114*/ 	.word	0x00000038
        /*0118*/ 	.short	0x0100
        /*011a*/ 	.byte	0x0a
	.zero		1


	//   ....[8]....
        /*011c*/ 	.word	0x00000630
        /*0120*/ 	.word	0x000000ff
        /*0124*/ 	.word	0x00000040
        /*0128*/ 	.short	0x0100
        /*012a*/ 	.byte	0x0a
	.zero		1


	//   ....[9]....
        /*012c*/ 	.word	0x00000640
        /*0130*/ 	.word	0x000000ff
        /*0134*/ 	.word	0x00000048
        /*0138*/ 	.short	0x0100
        /*013a*/ 	.byte	0x0a
	.zero		1


	//   ....[10]....
        /*013c*/ 	.word	0x000015b0
        /*0140*/ 	.word	0x00000053
        /*0144*/ 	.word	0x00000000
        /*0148*/ 	.short	0x010a
        /*014a*/ 	.byte	0x2a
	.zero		1


	//   ....[11]....
        /*014c*/ 	.word	0x00001760
        /*0150*/ 	.word	0x00000003
        /*0154*/ 	.word	0x00000000
        /*0158*/ 	.short	0x010a
        /*015a*/ 	.byte	0x3f
	.zero		1


	//   ....[12]....
        /*015c*/ 	.word	0x000017a0
        /*0160*/ 	.word	0x00000003
        /*0164*/ 	.word	0x00000000
        /*0168*/ 	.short	0x010a
        /*016a*/ 	.byte	0x3f
	.zero		1


	//   ....[13]....
        /*016c*/ 	.word	0x000043e0
        /*0170*/ 	.word	0x000000ff
        /*0174*/ 	.word	0x00000000
        /*0178*/ 	.short	0x010a
        /*017a*/ 	.byte	0x04
	.zero		1


	//   ....[14]....
        /*017c*/ 	.word	0x00004420
        /*0180*/ 	.word	0x000000ff
        /*0184*/ 	.word	0x00000000
        /*0188*/ 	.short	0x010a
        /*018a*/ 	.byte	0x04
	.zero		1


	//   ....[15]....
        /*018c*/ 	.word	0x00006fd0
        /*0190*/ 	.word	0x000000ff
        /*0194*/ 	.word	0x00000000
        /*0198*/ 	.short	0x0101
        /*019a*/ 	.byte	0x04
	.zero		1


	//   ....[16]....
        /*019c*/ 	.word	0x000070c0
        /*01a0*/ 	.word	0x00000054
        /*01a4*/ 	.word	0x00000000
        /*01a8*/ 	.short	0x0101
        /*01aa*/ 	.byte	0x2b
	.zero		1


	//   ....[17]....
        /*01ac*/ 	.word	0x00007190
        /*01b0*/ 	.word	0x000000ff
        /*01b4*/ 	.word	0x00000000
        /*01b8*/ 	.short	0x0101
        /*01ba*/ 	.byte	0x04
	.zero		1


	//   ....[18]....
        /*01bc*/ 	.word	0x00007240
        /*01c0*/ 	.word	0x00000053
        /*01c4*/ 	.word	0x00000010
        /*01c8*/ 	.short	0x010a
        /*01ca*/ 	.byte	0x2a
	.zero		1


	//   ....[19]....
        /*01cc*/ 	.word	0x0000ad80
        /*01d0*/ 	.word	0x00000056
        /*01d4*/ 	.word	0x00000000
        /*01d8*/ 	.short	0x0101
        /*01da*/ 	.byte	0x2b
	.zero		1


	//   ....[20]....
        /*01dc*/ 	.word	0x0000b760
        /*01e0*/ 	.word	0x00000007
        /*01e4*/ 	.word	0x00000010
        /*01e8*/ 	.short	0x010a
        /*01ea*/ 	.byte	0x3f
	.zero		1


	//   ....[21]....
        /*01ec*/ 	.word	0x0000bd20
        /*01f0*/ 	.word	0x00000003
        /*01f4*/ 	.word	0x00000058
        /*01f8*/ 	.short	0x0101
        /*01fa*/ 	.byte	0x3f
	.zero		1


	//   ....[22]....
        /*01fc*/ 	.word	0x0000c490
        /*0200*/ 	.word	0x00000007
        /*0204*/ 	.word	0x00000000
        /*0208*/ 	.short	0x010a
        /*020a*/ 	.byte	0x3f
	.zero		1


	//   ....[23]....
        /*020c*/ 	.word	0x0000c510
        /*0210*/ 	.word	0x00000003
        /*0214*/ 	.word	0x00000000
        /*0218*/ 	.short	0x010a
        /*021a*/ 	.byte	0x3f
	.zero		1


	//   ....[24]....
        /*021c*/ 	.word	0x0000c570
        /*0220*/ 	.word	0x00000055
        /*0224*/ 	.word	0x00000000
        /*0228*/ 	.short	0x010a
        /*022a*/ 	.byte	0x3f
	.zero		1


	//   ....[25]....
        /*022c*/ 	.word	0x0000c5c0
        /*0230*/ 	.word	0x00000003
        /*0234*/ 	.word	0x00000000
        /*0238*/ 	.short	0x010a
        /*023a*/ 	.byte	0x3f
	.zero		1


	//   ....[26]....
        /*023c*/ 	.word	0x0000c620
        /*0240*/ 	.word	0x00000004
        /*0244*/ 	.word	0x00000000
        /*0248*/ 	.short	0x010a
        /*024a*/ 	.byte	0x3f
	.zero		1


	//   ....[27]....
        /*024c*/ 	.word	0x0000c670
        /*0250*/ 	.word	0x00000055
        /*0254*/ 	.word	0x00000010
        /*0258*/ 	.short	0x010a
        /*025a*/ 	.byte	0x3f
	.zero		1


	//   ....[28]....
        /*025c*/ 	.word	0x0000c740
        /*0260*/ 	.word	0x00000007
        /*0264*/ 	.word	0x00000010
        /*0268*/ 	.short	0x010a
        /*026a*/ 	.byte	0x3f
	.zero		1


	//   ....[29]....
        /*026c*/ 	.word	0x0000c810
        /*0270*/ 	.word	0x00000007
        /*0274*/ 	.word	0x00000000
        /*0278*/ 	.short	0x010a
        /*027a*/ 	.byte	0x3f
	.zero		1


	//----- nvinfo : EIATTR_NUM_MBARRIERS
	.align		4
.L_35:
        /*027c*/ 	.byte	0x03, 0x38
        /*027e*/ 	.short	0x000a


	//----- nvinfo : EIATTR_EXIT_INSTR_OFFSETS
	.align		4
        /*0280*/ 	.byte	0x04, 0x1c
        /*0282*/ 	.short	(.L_37 - .L_36)


	//   ....[0]....
.L_36:
        /*0284*/ 	.word	0x00001200


	//   ....[1]....
        /*0288*/ 	.word	0x00001260


	//   ....[2]....
        /*028c*/ 	.word	0x0000b490


	//   ....[3]....
        /*0290*/ 	.word	0x0000b4c0


	//   ....[4]....
        /*0294*/ 	.word	0x0000c560


	//----- nvinfo : EIATTR_MAX_THREADS
	.align		4
.L_37:
        /*0298*/ 	.byte	0x04, 0x05
        /*029a*/ 	.short	(.L_39 - .L_38)
.L_38:
        /*029c*/ 	.word	0x00000180
        /*02a0*/ 	.word	0x00000001
        /*02a4*/ 	.word	0x00000001


	//----- nvinfo : EIATTR_CRS_STACK_SIZE
	.align		4
.L_39:
        /*02a8*/ 	.byte	0x04, 0x1e
        /*02aa*/ 	.short	(.L_41 - .L_40)
.L_40:
        /*02ac*/ 	.word	0x00000000


	//----- nvinfo : EIATTR_CBANK_PARAM_SIZE
	.align		4
.L_41:
        /*02b0*/ 	.byte	0x03, 0x19
        /*02b2*/ 	.short	0x0470


	//----- nvinfo : EIATTR_PARAM_CBANK
	.align		4
        /*02b4*/ 	.byte	0x04, 0x0a
        /*02b6*/ 	.short	(.L_43 - .L_42)
	.align		4
.L_42:
        /*02b8*/ 	.word	index@(.nv.constant0._ZN7cutlass13device_kernelINS_4gemm6kernel13GemmUniversalIN4cute5tupleIJiiiiEEENS1_10collective13CollectiveMmaINS1_34MainloopSm90TmaGmmaWarpSpecializedILi2ENS5_IJNS4_1CILi1EEESB_SB_EEENS1_32KernelTmaWarpSpecializedPingpongEEENS5_IJNSA_ILi64EEENSA_ILi112EEENSA_ILi256EEEEEENS_10bfloat16_tENS5_IJlSB_lEEESJ_SK_NS4_8TiledMMAINS4_8MMA_AtomIJNS4_4SM904GMMA27MMA_64x16x16_F32BF16BF16_SSILNSO_5MajorE0ELSQ_0ELNSO_7ScaleInE1ELSR_1EEEEEENS4_6LayoutISC_NS5_IJNSA_ILi0EEESV_SV_EEEEENS5_IJNS4_10UnderscoreESY_SY_EEEEENS4_13SM90_TMA_LOADENS4_14ComposedLayoutINS4_7SwizzleILi3ELi4ELi3EEENS4_18smem_ptr_flag_bitsILi16EEENSU_INS5_IJNSA_ILi8EEESF_EEENS5_IJSF_SB_EEEEEEEvNS4_8identityES11_S1B_vS1C_EENS_8epilogue10collective6detail29Sm90TmaWarpSpecializedAdapterINS1F_15DefaultEpilogueISJ_SK_SK_NS1E_6thread17LinearCombinationISJ_Li1EffLNS1J_9ScaleType4KindE0ELNS_15FloatRoundStyleE2ESJ_EENS1_15EpilogueDefaultEEEEEvvEEEEvNT_6ParamsE)
        /*02bc*/ 	.short	0x0210
        /*02be*/ 	.short	0x0470


	//----- nvinfo : EIATTR_SW_WAR
	.align		4
.L_43:
        /*02c0*/ 	.byte	0x04, 0x36
        /*02c2*/ 	.short	(.L_45 - .L_44)
.L_44:
        /*02c4*/ 	.word	0x00000008
.L_45:


//--------------------- .nv.callgraph             --------------------------
	.section	.nv.callgraph,"",@"SHT_CUDA_CALLGRAPH"
	.align	4
	.sectionentsize	8
	.align		4
        /*0000*/ 	.word	0x00000000
	.align		4
        /*0004*/ 	.word	0xffffffff
	.align		4
        /*0008*/ 	.word	index@(_ZN7cutlass13device_kernelINS_4gemm6kernel13GemmUniversalIN4cute5tupleIJiiiiEEENS1_10collective13CollectiveMmaINS1_34MainloopSm90TmaGmmaWarpSpecializedILi2ENS5_IJNS4_1CILi1EEESB_SB_EEENS1_32KernelTmaWarpSpecializedPingpongEEENS5_IJNSA_ILi64EEENSA_ILi112EEENSA_ILi256EEEEEENS_10bfloat16_tENS5_IJlSB_lEEESJ_SK_NS4_8TiledMMAINS4_8MMA_AtomIJNS4_4SM904GMMA27MMA_64x16x16_F32BF16BF16_SSILNSO_5MajorE0ELSQ_0ELNSO_7ScaleInE1ELSR_1EEEEEENS4_6LayoutISC_NS5_IJNSA_ILi0EEESV_SV_EEEEENS5_IJNS4_10UnderscoreESY_SY_EEEEENS4_13SM90_TMA_LOADENS4_14ComposedLayoutINS4_7SwizzleILi3ELi4ELi3EEENS4_18smem_ptr_flag_bitsILi16EEENSU_INS5_IJNSA_ILi8EEESF_EEENS5_IJSF_SB_EEEEEEEvNS4_8identityES11_S1B_vS1C_EENS_8epilogue10collective6detail29Sm90TmaWarpSpecializedAdapterINS1F_15DefaultEpilogueISJ_SK_SK_NS1E_6thread17LinearCombinationISJ_Li1EffLNS1J_9ScaleType4KindE0ELNS_15FloatRoundStyleE2ESJ_EENS1_15EpilogueDefaultEEEEEvvEEEEvNT_6ParamsE)
	.align		4
        /*000c*/ 	.word	index@(__assertfail)
	.align		4
        /*0010*/ 	.word	0x00000000
	.align		4
        /*0014*/ 	.word	0xfffffffe
	.align		4
        /*0018*/ 	.word	0x00000000
	.align		4
        /*001c*/ 	.word	0xfffffffd
	.align		4
        /*0020*/ 	.word	0x00000000
	.align		4
        /*0024*/ 	.word	0xfffffffc


//--------------------- .nv.constant4             --------------------------
	.section	.nv.constant4,"a",@progbits
	.align	8
	.align		8
.nv.constant4:
        /*0000*/ 	.dword	__assertfail
	.align		8
        /*0008*/ 	.dword	__unnamed_1
	.align		8
        /*0010*/ 	.dword	_ZN39_INTERNAL_5e2870b2_4_k_cu_8f08a7e7_39384cuda3std3__45__cpo5beginE
	.align		8
        /*0018*/ 	.dword	_ZN39_INTERNAL_5e2870b2_4_k_cu_8f08a7e7_39384cuda3std3__45__cpo3endE
	.align		8
        /*0020*/ 	.dword	_ZN39_INTERNAL_5e2870b2_4_k_cu_8f08a7e7_39384cuda3std3__45__cpo6cbeginE
	.align		8
        /*0028*/ 	.dword	_ZN39_INTERNAL_5e2870b2_4_k_cu_8f08a7e7_39384cuda3std3__45__cpo4cendE
	.align		8
        /*0030*/ 	.dword	_ZN39_INTERNAL_5e2870b2_4_k_cu_8f08a7e7_39384cuda3std3__441_GLOBAL__N__5e2870b2_4_k_cu_8f08a7e7_39386ignoreE
	.align		8
        /*0038*/ 	.dword	_ZN39_INTERNAL_5e2870b2_4_k_cu_8f08a7e7_39384cuda3std3__419piecewise_constructE
	.align		8
        /*0040*/ 	.dword	_ZN39_INTERNAL_5e2870b2_4_k_cu_8f08a7e7_39384cuda3std3__48in_placeE
	.align		8
        /*0048*/ 	.dword	_ZN39_INTERNAL_5e2870b2_4_k_cu_8f08a7e7_39384cuda3std6ranges3__45__cpo4swapE
	.align		8
        /*0050*/ 	.dword	_ZN39_INTERNAL_5e2870b2_4_k_cu_8f08a7e7_39384cuda3std6ranges3__45__cpo9iter_moveE
	.align		8
        /*0058*/ 	.dword	_ZN39_INTERNAL_5e2870b2_4_k_cu_8f08a7e7_39384cute7productE
	.align		8
        /*0060*/ 	.dword	_ZN39_INTERNAL_5e2870b2_4_k_cu_8f08a7e7_39384cute1_E
	.align		8
        /*0068*/ 	.dword	$str$22
	.align		8
        /*0070*/ 	.dword	$str$23


//--------------------- .text._ZN7cutlass13device_kernelINS_4gemm6kernel13GemmUniversalIN4cute5tupleIJiiiiEEENS1_10collective13CollectiveMmaINS1_34MainloopSm90TmaGmmaWarpSpecializedILi2ENS5_IJNS4_1CILi1EEESB_SB_EEENS1_32KernelTmaWarpSpecializedPingpongEEENS5_IJNSA_ILi64EEENSA_ILi112EEENSA_ILi256EEEEEENS_10bfloat16_tENS5_IJlSB_lEEESJ_SK_NS4_8TiledMMAINS4_8MMA_AtomIJNS4_4SM904GMMA27MMA_64x16x16_F32BF16BF16_SSILNSO_5MajorE0ELSQ_0ELNSO_7ScaleInE1ELSR_1EEEEEENS4_6LayoutISC_NS5_IJNSA_ILi0EEESV_SV_EEEEENS5_IJNS4_10UnderscoreESY_SY_EEEEENS4_13SM90_TMA_LOADENS4_14ComposedLayoutINS4_7SwizzleILi3ELi4ELi3EEENS4_18smem_ptr_flag_bitsILi16EEENSU_INS5_IJNSA_ILi8EEESF_EEENS5_IJSF_SB_EEEEEEEvNS4_8identityES11_S1B_vS1C_EENS_8epilogue10collective6detail29Sm90TmaWarpSpecializedAdapterINS1F_15DefaultEpilogueISJ_SK_SK_NS1E_6thread17LinearCombinationISJ_Li1EffLNS1J_9ScaleType4KindE0ELNS_15FloatRoundStyleE2ESJ_EENS1_15EpilogueDefaultEEEEEvvEEEEvNT_6ParamsE --------------------------
	.section	.text._ZN7cutlass13device_kernelINS_4gemm6kernel13GemmUniversalIN4cute5tupleIJiiiiEEENS1_10collective13CollectiveMmaINS1_34MainloopSm90TmaGmmaWarpSpecializedILi2ENS5_IJNS4_1CILi1EEESB_SB_EEENS1_32KernelTmaWarpSpecializedPingpongEEENS5_IJNSA_ILi64EEENSA_ILi112EEENSA_ILi256EEEEEENS_10bfloat16_tENS5_IJlSB_lEEESJ_SK_NS4_8TiledMMAINS4_8MMA_AtomIJNS4_4SM904GMMA27MMA_64x16x16_F32BF16BF16_SSILNSO_5MajorE0ELSQ_0ELNSO_7ScaleInE1ELSR_1EEEEEENS4_6LayoutISC_NS5_IJNSA_ILi0EEESV_SV_EEEEENS5_IJNS4_10UnderscoreESY_SY_EEEEENS4_13SM90_TMA_LOADENS4_14ComposedLayoutINS4_7SwizzleILi3ELi4ELi3EEENS4_18smem_ptr_flag_bitsILi16EEENSU_INS5_IJNSA_ILi8EEESF_EEENS5_IJSF_SB_EEEEEEEvNS4_8identityES11_S1B_vS1C_EENS_8epilogue10collective6detail29Sm90TmaWarpSpecializedAdapterINS1F_15DefaultEpilogueISJ_SK_SK_NS1E_6thread17LinearCombinationISJ_Li1EffLNS1J_9ScaleType4KindE0ELNS_15FloatRoundStyleE2ESJ_EENS1_15EpilogueDefaultEEEEEvvEEEEvNT_6ParamsE,"ax",@progbits
	.align	128
.text._ZN7cutlass13device_kernelINS_4gemm6kernel13GemmUniversalIN4cute5tupleIJiiiiEEENS1_10collective13CollectiveMmaINS1_34MainloopSm90TmaGmmaWarpSpecializedILi2ENS5_IJNS4_1CILi1EEESB_SB_EEENS1_32KernelTmaWarpSpecializedPingpongEEENS5_IJNSA_ILi64EEENSA_ILi112EEENSA_ILi256EEEEEENS_10bfloat16_tENS5_IJlSB_lEEESJ_SK_NS4_8TiledMMAINS4_8MMA_AtomIJNS4_4SM904GMMA27MMA_64x16x16_F32BF16BF16_SSILNSO_5MajorE0ELSQ_0ELNSO_7ScaleInE1ELSR_1EEEEEENS4_6LayoutISC_NS5_IJNSA_ILi0EEESV_SV_EEEEENS5_IJNS4_10UnderscoreESY_SY_EEEEENS4_13SM90_TMA_LOADENS4_14ComposedLayoutINS4_7SwizzleILi3ELi4ELi3EEENS4_18smem_ptr_flag_bitsILi16EEENSU_INS5_IJNSA_ILi8EEESF_EEENS5_IJSF_SB_EEEEEEEvNS4_8identityES11_S1B_vS1C_EENS_8epilogue10collective6detail29Sm90TmaWarpSpecializedAdapterINS1F_15DefaultEpilogueISJ_SK_SK_NS1E_6thread17LinearCombinationISJ_Li1EffLNS1J_9ScaleType4KindE0ELNS_15FloatRoundStyleE2ESJ_EENS1_15EpilogueDefaultEEEEEvvEEEEvNT_6ParamsE:
        .type           _ZN7cutlass13device_kernelINS_4gemm6kernel13GemmUniversalIN4cute5tupleIJiiiiEEENS1_10collective13CollectiveMmaINS1_34MainloopSm90TmaGmmaWarpSpecializedILi2ENS5_IJNS4_1CILi1EEESB_SB_EEENS1_32KernelTmaWarpSpecializedPingpongEEENS5_IJNSA_ILi64EEENSA_ILi112EEENSA_ILi256EEEEEENS_10bfloat16_tENS5_IJlSB_lEEESJ_SK_NS4_8TiledMMAINS4_8MMA_AtomIJNS4_4SM904GMMA27MMA_64x16x16_F32BF16BF16_SSILNSO_5MajorE0ELSQ_0ELNSO_7ScaleInE1ELSR_1EEEEEENS4_6LayoutISC_NS5_IJNSA_ILi0EEESV_SV_EEEEENS5_IJNS4_10UnderscoreESY_SY_EEEEENS4_13SM90_TMA_LOADENS4_14ComposedLayoutINS4_7SwizzleILi3ELi4ELi3EEENS4_18smem_ptr_flag_bitsILi16EEENSU_INS5_IJNSA_ILi8EEESF_EEENS5_IJSF_SB_EEEEEEEvNS4_8identityES11_S1B_vS1C_EENS_8epilogue10collective6detail29Sm90TmaWarpSpecializedAdapterINS1F_15DefaultEpilogueISJ_SK_SK_NS1E_6thread17LinearCombinationISJ_Li1EffLNS1J_9ScaleType4KindE0ELNS_15FloatRoundStyleE2ESJ_EENS1_15EpilogueDefaultEEEEEvvEEEEvNT_6ParamsE,@function
        .size           _ZN7cutlass13device_kernelINS_4gemm6kernel13GemmUniversalIN4cute5tupleIJiiiiEEENS1_10collective13CollectiveMmaINS1_34MainloopSm90TmaGmmaWarpSpecializedILi2ENS5_IJNS4_1CILi1EEESB_SB_EEENS1_32KernelTmaWarpSpecializedPingpongEEENS5_IJNSA_ILi64EEENSA_ILi112EEENSA_ILi256EEEEEENS_10bfloat16_tENS5_IJlSB_lEEESJ_SK_NS4_8TiledMMAINS4_8MMA_AtomIJNS4_4SM904GMMA27MMA_64x16x16_F32BF16BF16_SSILNSO_5MajorE0ELSQ_0ELNSO_7ScaleInE1ELSR_1EEEEEENS4_6LayoutISC_NS5_IJNSA_ILi0EEESV_SV_EEEEENS5_IJNS4_10UnderscoreESY_SY_EEEEENS4_13SM90_TMA_LOADENS4_14ComposedLayoutINS4_7SwizzleILi3ELi4ELi3EEENS4_18smem_ptr_flag_bitsILi16EEENSU_INS5_IJNSA_ILi8EEESF_EEENS5_IJSF_SB_EEEEEEEvNS4_8identityES11_S1B_vS1C_EENS_8epilogue10collective6detail29Sm90TmaWarpSpecializedAdapterINS1F_15DefaultEpilogueISJ_SK_SK_NS1E_6thread17LinearCombinationISJ_Li1EffLNS1J_9ScaleType4KindE0ELNS_15FloatRoundStyleE2ESJ_EENS1_15EpilogueDefaultEEEEEvvEEEEvNT_6ParamsE,(.L_x_176 - _ZN7cutlass13device_kernelINS_4gemm6kernel13GemmUniversalIN4cute5tupleIJiiiiEEENS1_10collective13CollectiveMmaINS1_34MainloopSm90TmaGmmaWarpSpecializedILi2ENS5_IJNS4_1CILi1EEESB_SB_EEENS1_32KernelTmaWarpSpecializedPingpongEEENS5_IJNSA_ILi64EEENSA_ILi112EEENSA_ILi256EEEEEENS_10bfloat16_tENS5_IJlSB_lEEESJ_SK_NS4_8TiledMMAINS4_8MMA_AtomIJNS4_4SM904GMMA27MMA_64x16x16_F32BF16BF16_SSILNSO_5MajorE0ELSQ_0ELNSO_7ScaleInE1ELSR_1EEEEEENS4_6LayoutISC_NS5_IJNSA_ILi0EEESV_SV_EEEEENS5_IJNS4_10UnderscoreESY_SY_EEEEENS4_13SM90_TMA_LOADENS4_14ComposedLayoutINS4_7SwizzleILi3ELi4ELi3EEENS4_18smem_ptr_flag_bitsILi16EEENSU_INS5_IJNSA_ILi8EEESF_EEENS5_IJSF_SB_EEEEEEEvNS4_8identityES11_S1B_vS1C_EENS_8epilogue10collective6detail29Sm90TmaWarpSpecializedAdapterINS1F_15DefaultEpilogueISJ_SK_SK_NS1E_6thread17LinearCombinationISJ_Li1EffLNS1J_9ScaleType4KindE0ELNS_15FloatRoundStyleE2ESJ_EENS1_15EpilogueDefaultEEEEEvvEEEEvNT_6ParamsE)
        .other          _ZN7cutlass13device_kernelINS_4gemm6kernel13GemmUniversalIN4cute5tupleIJiiiiEEENS1_10collective13CollectiveMmaINS1_34MainloopSm90TmaGmmaWarpSpecializedILi2ENS5_IJNS4_1CILi1EEESB_SB_EEENS1_32KernelTmaWarpSpecializedPingpongEEENS5_IJNSA_ILi64EEENSA_ILi112EEENSA_ILi256EEEEEENS_10bfloat16_tENS5_IJlSB_lEEESJ_SK_NS4_8TiledMMAINS4_8MMA_AtomIJNS4_4SM904GMMA27MMA_64x16x16_F32BF16BF16_SSILNSO_5MajorE0ELSQ_0ELNSO_7ScaleInE1ELSR_1EEEEEENS4_6LayoutISC_NS5_IJNSA_ILi0EEESV_SV_EEEEENS5_IJNS4_10UnderscoreESY_SY_EEEEENS4_13SM90_TMA_LOADENS4_14ComposedLayoutINS4_7SwizzleILi3ELi4ELi3EEENS4_18smem_ptr_flag_bitsILi16EEENSU_INS5_IJNSA_ILi8EEESF_EEENS5_IJSF_SB_EEEEEEEvNS4_8identityES11_S1B_vS1C_EENS_8epilogue10collective6detail29Sm90TmaWarpSpecializedAdapterINS1F_15DefaultEpilogueISJ_SK_SK_NS1E_6thread17LinearCombinationISJ_Li1EffLNS1J_9ScaleType4KindE0ELNS_15FloatRoundStyleE2ESJ_EENS1_15EpilogueDefaultEEEEEvvEEEEvNT_6ParamsE,@"STO_CUDA_ENTRY STV_DEFAULT"
_ZN7cutlass13device_kernelINS_4gemm6kernel13GemmUniversalIN4cute5tupleIJiiiiEEENS1_10collective13CollectiveMmaINS1_34MainloopSm90TmaGmmaWarpSpecializedILi2ENS5_IJNS4_1CILi1EEESB_SB_EEENS1_32KernelTmaWarpSpecializedPingpongEEENS5_IJNSA_ILi64EEENSA_ILi112EEENSA_ILi256EEEEEENS_10bfloat16_tENS5_IJlSB_lEEESJ_SK_NS4_8TiledMMAINS4_8MMA_AtomIJNS4_4SM904GMMA27MMA_64x16x16_F32BF16BF16_SSILNSO_5MajorE0ELSQ_0ELNSO_7ScaleInE1ELSR_1EEEEEENS4_6LayoutISC_NS5_IJNSA_ILi0EEESV_SV_EEEEENS5_IJNS4_10UnderscoreESY_SY_EEEEENS4_13SM90_TMA_LOADENS4_14ComposedLayoutINS4_7SwizzleILi3ELi4ELi3EEENS4_18smem_ptr_flag_bitsILi16EEENSU_INS5_IJNSA_ILi8EEESF_EEENS5_IJSF_SB_EEEEEEEvNS4_8identityES11_S1B_vS1C_EENS_8epilogue10collective6detail29Sm90TmaWarpSpecializedAdapterINS1F_15DefaultEpilogueISJ_SK_SK_NS1E_6thread17LinearCombinationISJ_Li1EffLNS1J_9ScaleType4KindE0ELNS_15FloatRoundStyleE2ESJ_EENS1_15EpilogueDefaultEEEEEvvEEEEvNT_6ParamsE:
[----:B------:R-:W0:Y:S01]  /*0000*/  LDC R1, c[0x0][0x28] ;  /* 0x00000a00ff017b82 */ /* 0x000e220000000800 */
[----:B------:R-:W1:Y:S01]  /*0010*/  S2R R4, SR_TID.X ;  /* 0x0000000000047919 */ /* 0x000e620000002100 */
[----:B------:R-:W-:Y:S01]  /*0020*/  ELECT P0, URZ, PT ;  /* 0x00000000003f782f */ /* 0x000fe20003800000 */
[----:B------:R-:W-:Y:S01]  /*0030*/  BSSY B0, `(.L_x_0) ;  /* 0x0000014000007945 */ /* 0x000fe20003800000 */
[----:B-1----:R-:W-:-:S05]  /*0040*/  SHF.R.U32.HI R0, RZ, 0x5, R4 ;  /* 0x00000005ff007819 */ /* 0x002fca0000011604 */
[----:B------:R-:W1:Y:S02]  /*0050*/  SHFL.IDX PT, R2, R0, RZ, 0x1f ;  /* 0x00001fff00027589 */ /* 0x000e6400000e0000 */
[----:B-1----:R-:W-:Y:S02]  /*0060*/  R2UR UR8, R2 ;  /* 0x00000000020872ca */ /* 0x002fe400000e0000 */
[----:B------:R-:W-:-:S05]  /*0070*/  SHF.R.U32.HI R2, RZ, 0x7, R4 ;  /* 0x00000007ff027819 */ /* 0x000fca0000011604 */
[----:B------:R1:W2:Y:S06]  /*0080*/  SHFL.IDX PT, R3, R2, RZ, 0x1f ;  /* 0x00001fff02037589 */ /* 0x0002ac00000e0000 */
[----:B------:R-:W-:Y:S02]  /*0090*/  USHF.R.S32.HI UR4, URZ, 0x1f, UR8 ;  /* 0x0000001f3f047899 */ /* 0x000fe40008011408 */
[----:B------:R-:W-:Y:S02]  /*00a0*/  ISETP.NE.OR P0, PT, RZ, UR8, !P0 ;  /* 0x00000008ff007c0c */ /* 0x000fe4000c705670 */
[----:B------:R-:W-:-:S04]  /*00b0*/  ULEA.HI UR4, UR4, UR8, URZ, 0x2 ;  /* 0x0000000804047291 */ /* 0x000fc8000f8f103f */
[----:B------:R-:W-:-:S04]  /*00c0*/  ULOP3.LUT UR4, UR4, 0xfffffffc, URZ, 0xc0, !UPT ;  /* 0xfffffffc04047892 */ /* 0x000fc8000f8ec03f */
[----:B------:R-:W-:-:S03]  /*00d0*/  UIADD3 UR8, UR8, -UR4, URZ ;  /* 0x8000000408087290 */ /* 0x000fc6000fffe03f */
[----:B01----:R-:W-:Y:S09]  /*00e0*/  @P0 BRA `(.L_x_1) ;  /* 0x0000000000200947 */ /* 0x003ff20003800000 */
[----:B------:R-:W-:Y:S02]  /*00f0*/  ULDC.64 UR4, c[0x0][0x198] ;  /* 0x0000660000047ab9 */ /* 0x000fe40000000a00 */
[----:B------:R-:W-:Y:S02]  /*0100*/  UIADD3 UR6, UP0, UR4, 0xf0, URZ ;  /* 0x000000f004067890 */ /* 0x000fe4000ff1e03f */
[----:B------:R-:W-:Y:S02]  /*0110*/  UIADD3 UR4, UP1, UR4, 0x1f0, URZ ;  /* 0x000001f004047890 */ /* 0x000fe4000ff3e03f */
[----:B------:R-:W-:Y:S02]  /*0120*/  UIADD3.X UR7, URZ, UR5, URZ, UP0, !UPT ;  /* 0x000000053f077290 */ /* 0x000fe400087fe43f */
[----:B------:R-:W-:-:S07]  /*0130*/  UIADD3.X UR5, URZ, UR5, URZ, UP1, !UPT ;  /* 0x000000053f057290 */ /* 0x000fce0008ffe43f */
[----:B------:R0:W-:Y:S02]  /*0140*/  UTMACCTL.PF [UR6] ;  /* 0x00000000060079b9 */ /* 0x0001e40008040000 */
[----:B------:R0:W-:Y:S02]  /*0150*/  UTMACCTL.PF [UR4] ;  /* 0x00000000040079b9 */ /* 0x0001e40008040000 */
[----:B0-----:R-:W-:Y:S01]  /*0160*/  NOP ;  /* 0x0000000000007918 */ /* 0x001fe20000000000 */
.L_x_1:
[----:B------:R-:W-:Y:S05]  /*0170*/  BSYNC B0 ;  /* 0x0000000000007941 */ /* 0x000fea0003800000 */
.L_x_0:
[----:B------:R-:W0:Y:S01]  /*0180*/  SHFL.IDX PT, R5, R0, RZ, 0x1f ;  /* 0x00001fff00057589 */ /* 0x000e2200000e0000 */
[----:B--2---:R-:W-:Y:S01]  /*0190*/  R2UR UR15, R3 ;  /* 0x00000000030f72ca */ /* 0x004fe200000e0000 */
[----:B------:R-:W-:-:S04]  /*01a0*/  UISETP.NE.AND UP0, UPT, UR8, 0x3, UPT ;  /* 0x000000030800788c */ /* 0x000fc8000bf05270 */
[----:B------:R-:W-:-:S08]  /*01b0*/  UISETP.EQ.OR UP0, UPT, UR8, URZ, !UP0 ;  /* 0x0000003f0800728c */ /* 0x000fd0000c702670 */
[----:B------:R-:W-:Y:S02]  /*01c0*/  UIADD3 UR18, UR15, -0x1, URZ ;  /* 0xffffffff0f127890 */ /* 0x000fe4000fffe03f */
[----:B------:R-:W-:Y:S02]  /*01d0*/  UISETP.EQ.AND UP0, UPT, UR15, URZ, UP0 ;  /* 0x0000003f0f00728c */ /* 0x000fe40008702270 */
[----:B------:R-:W-:Y:S02]  /*01e0*/  UISETP.GE.U32.AND UP1, UPT, UR18, 0x2, UPT ;  /* 0x000000021200788c */ /* 0x000fe4000bf26070 */
[----:B------:R-:W-:Y:S01]  /*01f0*/  USEL UR39, URZ, 0x1, !UP0 ;  /* 0x000000013f277887 */ /* 0x000fe2000c000000 */
[----:B0-----:R-:W-:-:S03]  /*0200*/  ISETP.NE.AND P0, PT, R5, RZ, PT ;  /* 0x000000ff0500720c */ /* 0x001fc60003f05270 */
[----:B------:R-:W-:-:S10]  /*0210*/  USEL UR39, UR39, 0x2, UP1 ;  /* 0x0000000227277887 */ /* 0x000fd40008800000 */
[----:B------:R-:W-:Y:S05]  /*0220*/  @P0 BRA `(.L_x_2) ;  /* 0x0000000000480947 */ /* 0x000fea0003800000 */
[----:B------:R-:W0:Y:S01]  /*0230*/  S2UR UR9, SR_CgaCtaId ;  /* 0x00000000000979c3 */ /* 0x000e220000008800 */
[----:B------:R-:W-:Y:S01]  /*0240*/  UMOV UR4, 0x400 ;  /* 0x0000040000047882 */ /* 0x000fe20000000000 */
[----:B------:R-:W-:Y:S01]  /*0250*/  UMOV UR5, 0x1 ;  /* 0x0000000100057882 */ /* 0x000fe20000000000 */
[----:B------:R-:W-:Y:S01]  /*0260*/  UMOV UR6, 0x80 ;  /* 0x0000008000067882 */ /* 0x000fe20000000000 */
[----:B------:R-:W-:Y:S01]  /*0270*/  ELECT P0, URZ, PT ;  /* 0x00000000003f782f */ /* 0x000fe20003800000 */
[----:B------:R-:W-:-:S04]  /*0280*/  UIADD3 UR6, -UR6, 0x100000, URZ ;  /* 0x0010000006067890 */ /* 0x000fc8000fffe13f */
[----:B------:R-:W-:Y:S02]  /*0290*/  USHF.L.U32 UR7, UR6, 0xb, URZ ;  /* 0x0000000b06077899 */ /* 0x000fe4000800063f */
[----:B------:R-:W-:Y:S02]  /*02a0*/  USHF.L.U32 UR6, UR6, 0x1, URZ ;  /* 0x0000000106067899 */ /* 0x000fe4000800063f */
[----:B0-----:R-:W-:Y:S02]  /*02b0*/  ULEA UR9, UR9, UR4, 0x18 ;  /* 0x0000000409097291 */ /* 0x001fe4000f8ec03f */
[----:B------:R-:W-:-:S04]  /*02c0*/  UIADD3 UR4, -UR5, 0x100000, URZ ;  /* 0x0010000005047890 */ /* 0x000fc8000fffe13f */
[----:B------:R-:W-:Y:S02]  /*02d0*/  USHF.L.U32 UR5, UR4, 0xb, URZ ;  /* 0x0000000b04057899 */ /* 0x000fe4000800063f */
[----:B------:R-:W-:Y:S01]  /*02e0*/  USHF.L.U32 UR4, UR4, 0x1, URZ ;  /* 0x0000000104047899 */ /* 0x000fe2000800063f */
[----:B------:R-:W0:Y:S11]  /*02f0*/  FENCE.VIEW.ASYNC.S ;  /* 0x00000000000073c6 */ /* 0x000e360000000000 */
[----:B0-----:R0:W1:Y:S01]  /*0300*/  SYNCS.EXCH.64 URZ, [UR9], UR4 ;  /* 0x00000004093f75b2 */ /* 0x0010620008000100 */
[----:B------:R0:W2:Y:S01]  /*0310*/  SYNCS.EXCH.64 URZ, [UR9+0x10], UR6 ;  /* 0x00001006093f75b2 */ /* 0x0000a20008000100 */
[----:B------:R0:W3:Y:S01]  /*0320*/  SYNCS.EXCH.64 URZ, [UR9+0x8], UR4 ;  /* 0x00000804093f75b2 */ /* 0x0000e20008000100 */
[----:B------:R0:W4:Y:S01]  /*0330*/  SYNCS.EXCH.64 URZ, [UR9+0x18], UR6 ;  /* 0x00001806093f75b2 */ /* 0x0001220008000100 */
[----:B------:R-:W-:Y:S01]  /*0340*/  NOP ;  /* 0x0000000000007918 */ /* 0x000fe20000000000 */
.L_x_2:
[----:B------:R-:W5:Y:S01]  /*0350*/  SHFL.IDX PT, R5, R0, RZ, 0x1f ;  /* 0x00001fff00057589 */ /* 0x000f6200000e0000 */
[----:B------:R-:W-:Y:S01]  /*0360*/  ELECT P0, URZ, PT ;  /* 0x00000000003f782f */ /* 0x000fe20003800000 */
[----:B------:R-:W-:Y:S01]  /*0370*/  NOP ;  /* 0x0000000000007918 */ /* 0x000fe20000000000 */
[----:B------:R-:W-:Y:S01]  /*0380*/  ELECT P1, URZ, PT ;  /* 0x00000000003f782f */ /* 0x000fe20003820000 */
[----:B------:R-:W1:Y:S01]  /*0390*/  SHFL.IDX PT, R3, R0, RZ, 0x1f ;  /* 0x00001fff00037589 */ /* 0x000e6200000e0000 */
[----:B0-----:R-:W-:Y:S01]  /*03a0*/  UMOV UR4, 0x20 ;  /* 0x0000002000047882 */ /* 0x001fe20000000000 */
[----:B------:R-:W-:Y:S01]  /*03b0*/  UMOV UR12, 0x80 ;  /* 0x00000080000c7882 */ /* 0x000fe20000000000 */
[----:B------:R-:W-:Y:S01]  /*03c0*/  NOP ;  /* 0x0000000000007918 */ /* 0x000fe20000000000 */
[----:B------:R0:W0:Y:S01]  /*03d0*/  SHFL.IDX PT, R0, R2, RZ, 0x1f ;  /* 0x00001fff02007589 */ /* 0x00002200000e0000 */
[----:B------:R-:W-:Y:S01]  /*03e0*/  ULDC.64 UR50, c[0x0][0x208] ;  /* 0x0000820000327ab9 */ /* 0x000fe20000000a00 */
[----:B-----5:R-:W-:-:S02]  /*03f0*/  ISETP.NE.OR P0, PT, R5, RZ, !P0 ;  /* 0x000000ff0500720c */ /* 0x020fc40004705670 */
[----:B-1----:R-:W-:Y:S02]  /*0400*/  ISETP.NE.OR P1, PT, R3, RZ, !P1 ;  /* 0x000000ff0300720c */ /* 0x002fe40004f25670 */
[----:B------:R-:W-:-:S04]  /*0410*/  SHF.R.S32.HI R3, RZ, 0x1f, R4 ;  /* 0x0000001fff037819 */ /* 0x000fc80000011404 */
[----:B------:R-:W-:-:S05]  /*0420*/  LEA.HI R3, R3, R4, RZ, 0x7 ;  /* 0x0000000403037211 */ /* 0x000fca00078f38ff */
[----:B------:R-:W-:Y:S01]  /*0430*/  VOTEU.ALL UP0, P0 ;  /* 0x00000000003f7886 */ /* 0x000fe20000000000 */
[----:B------:R-:W-:Y:S01]  /*0440*/  LOP3.LUT R3, R3, 0xffffff80, RZ, 0xc0, !PT ;  /* 0xffffff8003037812 */ /* 0x000fe200078ec0ff */
[----:B------:R-:W-:-:S03]  /*0450*/  VOTEU.ALL UP1, P1 ;  /* 0x00000000003f7886 */ /* 0x000fc60000820000 */
[----:B------:R-:W1:Y:S01]  /*0460*/  @!UP0 S2UR UR7, SR_CgaCtaId ;  /* 0x00000000000789c3 */ /* 0x000e620000008800 */
[----:B------:R-:W-:Y:S01]  /*0470*/  @!UP0 UMOV UR6, 0x400 ;  /* 0x0000040000068882 */ /* 0x000fe20000000000 */
[----:B------:R-:W-:-:S04]  /*0480*/  @!UP0 UIADD3 UR4, -UR4, 0x100000, URZ ;  /* 0x0010000004048890 */ /* 0x000fc8000fffe13f */
[----:B------:R-:W-:Y:S02]  /*0490*/  @!UP0 USHF.L.U32 UR5, UR4, 0xb, URZ ;  /* 0x0000000b04058899 */ /* 0x000fe4000800063f */
[----:B------:R-:W-:Y:S01]  /*04a0*/  @!UP0 USHF.L.U32 UR4, UR4, 0x1, URZ ;  /* 0x0000000104048899 */ /* 0x000fe2000800063f */
[----:B------:R-:W-:Y:S01]  /*04b0*/  IMAD.IADD R3, R4, 0x1, -R3 ;  /* 0x0000000104037824 */ /* 0x000fe200078e0a03 */
[----:B------:R-:W-:Y:S01]  /*04c0*/  @!UP1 UMOV UR10, 0x400 ;  /* 0x00000400000a9882 */ /* 0x000fe20000000000 */
[----:B------:R-:W-:Y:S01]  /*04d0*/  VOTEU.ALL UP2, P1 ;  /* 0x00000000003f7886 */ /* 0x000fe20000840000 */
[----:B------:R-:W-:Y:S01]  /*04e0*/  VOTEU.ALL UP3, P1 ;  /* 0x00000000003f7886 */ /* 0x000fe20000860000 */
[----:B------:R-:W-:Y:S01]  /*04f0*/  VOTEU.ALL UP4, P1 ;  /* 0x00000000003f7886 */ /* 0x000fe20000880000 */
[----:B------:R-:W5:Y:S01]  /*0500*/  @!UP1 S2UR UR11, SR_CgaCtaId ;  /* 0x00000000000b99c3 */ /* 0x000f620000008800 */
[----:B------:R-:W-:Y:S01]  /*0510*/  VOTEU.ALL UP5, P1 ;  /* 0x00000000003f7886 */ /* 0x000fe200008a0000 */
[----:B------:R-:W-:Y:S01]  /*0520*/  ISETP.NE.AND P1, PT, RZ, UR15, PT ;  /* 0x0000000fff007c0c */ /* 0x000fe2000bf25270 */
[----:B-1----:R-:W-:-:S02]  /*0530*/  @!UP0 ULEA UR9, UR7, UR6, 0x18 ;  /* 0x0000000607098291 */ /* 0x002fc4000f8ec03f */
[----:B------:R-:W-:-:S04]  /*0540*/  @!UP1 UIADD3 UR6, -UR12, 0x100000, URZ ;  /* 0x001000000c069890 */ /* 0x000fc8000fffe13f */
[----:B------:R-:W-:Y:S02]  /*0550*/  @!UP1 USHF.L.U32 UR7, UR6, 0xb, URZ ;  /* 0x0000000b06079899 */ /* 0x000fe4000800063f */
[----:B------:R-:W-:Y:S01]  /*0560*/  @!UP1 USHF.L.U32 UR6, UR6, 0x1, URZ ;  /* 0x0000000106069899 */ /* 0x000fe2000800063f */
[----:B------:R-:W-:Y:S01]  /*0570*/  VOTEU.ALL UP0, P0 ;  /* 0x00000000003f7886 */ /* 0x000fe20000000000 */
[----:B-----5:R-:W-:Y:S01]  /*0580*/  @!UP1 ULEA UR10, UR11, UR10, 0x18 ;  /* 0x0000000a0b0a9291 */ /* 0x020fe2000f8ec03f */
[----:B------:R-:W-:Y:S01]  /*0590*/  VOTEU.ALL UP1, P0 ;  /* 0x00000000003f7886 */ /* 0x000fe20000020000 */
[----:B------:R-:W1:Y:S02]  /*05a0*/  FENCE.VIEW.ASYNC.S ;  /* 0x00000000000073c6 */ /* 0x000e640000000000 */
[----:B-1----:R-:W2:Y:S02]  /*05b0*/  @!UP0 SYNCS.EXCH.64 URZ, [UR9+0x50], UR4 ;  /* 0x00005004093f85b2 */ /* 0x002ea40008000100 */
[----:B------:R1:W2:Y:S01]  /*05c0*/  @!UP1 SYNCS.EXCH.64 URZ, [UR9+0x58], UR4 ;  /* 0x00005804093f95b2 */ /* 0x0002a20008000100 */
[----:B------:R-:W-:Y:S01]  /*05d0*/  NOP ;  /* 0x0000000000007918 */ /* 0x000fe20000000000 */
[----:B-1----:R-:W-:-:S02]  /*05e0*/  ULDC.64 UR4, c[0x0][0x598] ;  /* 0x0001660000047ab9 */ /* 0x002fc40000000a00 */
[----:B------:R-:W-:Y:S02]  /*05f0*/  ISETP.NE.U32.AND P0, PT, RZ, UR4, PT ;  /* 0x00000004ff007c0c */ /* 0x000fe4000bf05070 */
[----:B------:R1:W2:Y:S02]  /*0600*/  @!UP2 SYNCS.EXCH.64 URZ, [UR10+0x30], UR6 ;  /* 0x000030060a3fa5b2 */ /* 0x0002a40008000100 */
[----:B------:R-:W-:Y:S01]  /*0610*/  ISETP.NE.AND.EX P0, PT, RZ, UR5, PT, P0 ;  /* 0x00000005ff007c0c */ /* 0x000fe2000bf05300 */
[----:B------:R1:W2:Y:S01]  /*0620*/  @!UP3 SYNCS.EXCH.64 URZ, [UR10+0x38], UR6 ;  /* 0x000038060a3fb5b2 */ /* 0x0002a20008000100 */
[----:B------:R1:W2:Y:S01]  /*0630*/  @!UP4 SYNCS.EXCH.64 URZ, [UR10+0x40], UR6 ;  /* 0x000040060a3fc5b2 */ /* 0x0002a20008000100 */
[----:B------:R1:W2:Y:S01]  /*0640*/  @!UP5 SYNCS.EXCH.64 URZ, [UR10+0x48], UR6 ;  /* 0x000048060a3fd5b2 */ /* 0x0002a20008000100 */
[----:B------:R-:W-:Y:S01]  /*0650*/  NOP ;  /* 0x0000000000007918 */ /* 0x000fe20000000000 */
[----:B--234-:R-:W-:Y:S08]  /*0660*/  BAR.SYNC.DEFER_BLOCKING 0x0 ;  /* 0x0000000000007b1d */ /* 0x01cff00000010000 */
[----:B01----:R-:W-:Y:S05]  /*0670*/  @!P0 BRA `(.L_x_3) ;  /* 0x00000000001c8947 */ /* 0x003fea0003800000 */
[----:B------:R-:W0:Y:S02]  /*0680*/  LDC.64 R6, c[0x0][0x598] ;  /* 0x00016600ff067b82 */ /* 0x000e240000000a00 */
[----:B0-----:R-:W2:Y:S02]  /*0690*/  LDG.E.64 R6, desc[UR50][R6.64] ;  /* 0x0000003206067981 */ /* 0x001ea4000c1e1b00 */
[----:B--2---:R-:W-:-:S04]  /*06a0*/  ISETP.NE.U32.AND P0, PT, R6, RZ, PT ;  /* 0x000000ff0600720c */ /* 0x004fc80003f05070 */
[----:B------:R-:W-:-:S13]  /*06b0*/  ISETP.NE.AND.EX P0, PT, R7, RZ, PT, P0 ;  /* 0x000000ff0700720c */ /* 0x000fda0003f05300 */
[----:B------:R-:W-:Y:S05]  /*06c0*/  @!P0 BRA `(.L_x_3) ;  /* 0x0000000000088947 */ /* 0x000fea0003800000 */
[----:B------:R1:W5:Y:S01]  /*06d0*/  LD.E R22, desc[UR50][R6.64] ;  /* 0x0000003206167980 */ /* 0x000362000c101900 */
[----:B------:R-:W-:Y:S05]  /*06e0*/  BRA `(.L_x_4) ;  /* 0x0000000000247947 */ /* 0x000fea0003800000 */
.L_x_3:
[----:B------:R-:W-:Y:S02]  /*06f0*/  ULDC.64 UR4, c[0x0][0x588] ;  /* 0x0001620000047ab9 */ /* 0x000fe40000000a00 */
[----:B------:R-:W-:-:S04]  /*0700*/  ISETP.NE.U32.AND P0, PT, RZ, UR4, PT ;  /* 0x00000004ff007c0c */ /* 0x000fc8000bf05070 */
[----:B------:R-:W-:-:S13]  /*0710*/  ISETP.NE.AND.EX P0, PT, RZ, UR5, PT, P0 ;  /* 0x00000005ff007c0c */ /* 0x000fda000bf05300 */
[----:B------:R-:W-:Y:S05]  /*0720*/  @!P0 BRA `(.L_x_5) ;  /* 0x00000000000c8947 */ /* 0x000fea0003800000 */
[----:B------:R-:W0:Y:S02]  /*0730*/  LDC.64 R22, c[0x0][0x588] ;  /* 0x00016200ff167b82 */ /* 0x000e240000000a00 */
[----:B0-----:R0:W5:Y:S01]  /*0740*/  LDG.E R22, desc[UR50][R22.64] ;  /* 0x0000003216167981 */ /* 0x001162000c1e1900 */
[----:B------:R-:W-:Y:S05]  /*0750*/  BRA `(.L_x_4) ;  /* 0x0000000000087947 */ /* 0x000fea0003800000 */
.L_x_5:
[----:B------:R-:W-:Y:S02]  /*0760*/  ULDC UR4, c[0x0][0x580] ;  /* 0x0001600000047ab9 */ /* 0x000fe40000000800 */
[----:B------:R-:W-:-:S07]  /*0770*/  IMAD.U32 R22, RZ, RZ, UR4 ;  /* 0x00000004ff167e24 */ /* 0x000fce000f8e00ff */
.L_x_4:
[----:B------:R-:W-:Y:S02]  /*0780*/  ULDC.64 UR4, c[0x0][0x5a0] ;  /* 0x0001680000047ab9 */ /* 0x000fe40000000a00 */
[----:B------:R-:W-:-:S04]  /*0790*/  ISETP.NE.U32.AND P0, PT, RZ, UR4, PT ;  /* 0x00000004ff007c0c */ /* 0x000fc8000bf05070 */
[----:B------:R-:W-:-:S13]  /*07a0*/  ISETP.NE.AND.EX P0, PT, RZ, UR5, PT, P0 ;  /* 0x00000005ff007c0c */ /* 0x000fda000bf05300 */
[----:B------:R-:W-:Y:S05]  /*07b0*/  @!P0 BRA `(.L_x_6) ;  /* 0x00000000001c8947 */ /* 0x000fea0003800000 */
[----:B-1----:R-:W1:Y:S02]  /*07c0*/  LDC.64 R6, c[0x0][0x5a0] ;  /* 0x00016800ff067b82 */ /* 0x002e640000000a00 */
[----:B-1----:R-:W2:Y:S02]  /*07d0*/  LDG.E.64 R6, desc[UR50][R6.64] ;  /* 0x0000003206067981 */ /* 0x002ea4000c1e1b00 */
[----:B--2---:R-:W-:-:S04]  /*07e0*/  ISETP.NE.U32.AND P0, PT, R6, RZ, PT ;  /* 0x000000ff0600720c */ /* 0x004fc80003f05070 */
[----:B------:R-:W-:-:S13]  /*07f0*/  ISETP.NE.AND.EX P0, PT, R7, RZ, PT, P0 ;  /* 0x000000ff0700720c */ /* 0x000fda0003f05300 */
[----:B------:R-:W-:Y:S05]  /*0800*/  @!P0 BRA `(.L_x_6) ;  /* 0x0000000000088947 */ /* 0x000fea0003800000 */
[----:B0-----:R2:W5:Y:S01]  /*0810*/  LD.E R23, desc[UR50][R6.64] ;  /* 0x0000003206177980 */ /* 0x001562000c101900 */
[----:B------:R-:W-:Y:S05]  /*0820*/  BRA `(.L_x_7) ;  /* 0x0000000000247947 */ /* 0x000fea0003800000 */
.L_x_6:
[----:B------:R-:W-:Y:S02]  /*0830*/  ULDC.64 UR4, c[0x0][0x590] ;  /* 0x0001640000047ab9 */ /* 0x000fe40000000a00 */
[----:B------:R-:W-:-:S04]  /*0840*/  ISETP.NE.U32.AND P0, PT, RZ, UR4, PT ;  /* 0x00000004ff007c0c */ /* 0x000fc8000bf05070 */
[----:B------:R-:W-:-:S13]  /*0850*/  ISETP.NE.AND.EX P0, PT, RZ, UR5, PT, P0 ;  /* 0x00000005ff007c0c */ /* 0x000fda000bf05300 */
[----:B------:R-:W-:Y:S05]  /*0860*/  @!P0 BRA `(.L_x_8) ;  /* 0x00000000000c8947 */ /* 0x000fea0003800000 */
[----:B-1----:R-:W0:Y:S02]  /*0870*/  LDC.64 R6, c[0x0][0x590] ;  /* 0x00016400ff067b82 */ /* 0x002e240000000a00 */
[----:B0-----:R0:W5:Y:S01]  /*0880*/  LDG.E R23, desc[UR50][R6.64] ;  /* 0x0000003206177981 */ /* 0x001162000c1e1900 */
[----:B------:R-:W-:Y:S05]  /*0890*/  BRA `(.L_x_7) ;  /* 0x0000000000087947 */ /* 0x000fea0003800000 */
.L_x_8:
[----:B------:R-:W-:Y:S02]  /*08a0*/  ULDC UR4, c[0x0][0x584] ;  /* 0x0001610000047ab9 */ /* 0x000fe40000000800 */
[----:B0-----:R-:W-:-:S07]  /*08b0*/  IMAD.U32 R23, RZ, RZ, UR4 ;  /* 0x00000004ff177e24 */ /* 0x001fce000f8e00ff */
.L_x_7:
[----:B------:R-:W3:Y:S01]  /*08c0*/  S2UR UR10, SR_CTAID.Y ;  /* 0x00000000000a79c3 */ /* 0x000ee20000002600 */
[----:B------:R-:W-:Y:S01]  /*08d0*/  ULDC UR5, c[0x0][0x65c] ;  /* 0x0001970000057ab9 */ /* 0x000fe20000000800 */
[----:B------:R-:W-:Y:S01]  /*08e0*/  UISETP.NE.AND UP0, UPT, UR15, 0x2, UPT ;  /* 0x000000020f00788c */ /* 0x000fe2000bf05270 */
[----:B------:R-:W-:Y:S01]  /*08f0*/  PRMT R5, RZ, 0x7610, R5 ;  /* 0x00007610ff057816 */ /* 0x000fe20000000005 */
[----:B------:R-:W-:Y:S01]  /*0900*/  UISETP.NE.AND UP2, UPT, UR5, 0x1, UPT ;  /* 0x000000010500788c */ /* 0x000fe2000bf45270 */
[----:B------:R-:W-:Y:S02]  /*0910*/  IMAD.MOV.U32 R18, RZ, RZ, -0x1 ;  /* 0xffffffffff127424 */ /* 0x000fe400078e00ff */
[----:B------:R-:W-:Y:S01]  /*0920*/  IMAD.MOV.U32 R19, RZ, RZ, -0x1 ;  /* 0xffffffffff137424 */ /* 0x000fe200078e00ff */
[----:B------:R-:W4:Y:S01]  /*0930*/  S2UR UR4, SR_CTAID.X ;  /* 0x00000000000479c3 */ /* 0x000f220000002500 */
[----:B------:R-:W-:-:S06]  /*0940*/  UP2UR UR45, UPR, URZ, 0x4 ;  /* 0x000000043f2d7883 */ /* 0x000fcc0008000000 */
[----:B------:R-:W-:Y:S01]  /*0950*/  @UP2 ULDC UR12, c[0x0][0x10] ;  /* 0x00000400000c2ab9 */ /* 0x000fe20000000800 */
[----:B------:R-:W-:Y:S01]  /*0960*/  @UP2 UMOV UR7, URZ ;  /* 0x0000003f00072c82 */ /* 0x000fe20008000000 */
[----:B------:R-:W-:Y:S01]  /*0970*/  @UP2 UMOV UR5, URZ ;  /* 0x0000003f00052c82 */ /* 0x000fe20008000000 */
[----:B012---:R-:W0:Y:S01]  /*0980*/  LDC.64 R6, c[0x0][0x650] ;  /* 0x00019400ff067b82 */ /* 0x007e220000000a00 */
[----:B---3--:R-:W-:Y:S02]  /*0990*/  @UP2 UMOV UR9, UR10 ;  /* 0x0000000a00092c82 */ /* 0x008fe40008000000 */
[----:B------:R-:W-:Y:S01]  /*09a0*/  @UP2 UMOV UR6, UR9 ;  /* 0x0000000900062c82 */ /* 0x000fe20008000000 */
[----:B------:R-:W-:Y:S01]  /*09b0*/  @!UP2 UMOV UR9, UR10 ;  /* 0x0000000a0009ac82 */ /* 0x000fe20008000000 */
[----:B----4-:R-:W-:-:S03]  /*09c0*/  @UP2 UIMAD.WIDE.U32 UR12, UR4, UR12, UR6 ;  /* 0x0000000c040c22a5 */ /* 0x010fc6000f8e0006 */
[----:B------:R-:W-:Y:S01]  /*09d0*/  @!UP2 ULDC UR6, c[0x0][0xc] ;  /* 0x000003000006aab9 */ /* 0x000fe20000000800 */
[----:B------:R-:W-:Y:S01]  /*09e0*/  @UP2 UIADD3 UR14, UR13, UR5, URZ ;  /* 0x000000050d0e2290 */ /* 0x000fe2000fffe03f */
[----:B------:R-:W-:Y:S02]  /*09f0*/  ULDC UR10, c[0x0][0xc] ;  /* 0x00000300000a7ab9 */ /* 0x000fe40000000800 */
[----:B------:R-:W-:Y:S01]  /*0a00*/  UMOV UR5, URZ ;  /* 0x0000003f00057c82 */ /* 0x000fe20008000000 */
[----:B------:R-:W-:Y:S01]  /*0a10*/  ULDC UR11, c[0x0][0x10] ;  /* 0x00000400000b7ab9 */ /* 0x000fe20000000800 */
[----:B------:R-:W-:Y:S02]  /*0a20*/  @!UP2 UIMAD.WIDE.U32 UR6, UR6, UR9, UR4 ;  /* 0x000000090606a2a5 */ /* 0x000fe4000f8e0004 */
[----:B------:R-:W-:Y:S01]  /*0a30*/  UIMAD.WIDE.U32 UR10, UR10, UR11, URZ ;  /* 0x0000000b0a0a72a5 */ /* 0x000fe2000f8e003f */
[----:B------:R-:W-:-:S03]  /*0a40*/  ULDC UR13, c[0x0][0x14] ;  /* 0x00000500000d7ab9 */ /* 0x000fc60000000800 */
[----:B------:R-:W-:Y:S02]  /*0a50*/  UIMAD.WIDE.U32 UR54, UR10, UR13, URZ ;  /* 0x0000000d0a3672a5 */ /* 0x000fe4000f8e003f */
[----:B------:R-:W-:Y:S01]  /*0a60*/  UIMAD UR37, UR11, UR13, URZ ;  /* 0x0000000d0b2572a4 */ /* 0x000fe2000f8e023f */
[----:B------:R-:W-:Y:S01]  /*0a70*/  @!UP2 UMOV UR12, UR6 ;  /* 0x00000006000cac82 */ /* 0x000fe20008000000 */
[----:B------:R-:W-:Y:S02]  /*0a80*/  @!UP2 UMOV UR14, UR7 ;  /* 0x00000007000eac82 */ /* 0x000fe40008000000 */
[----:B------:R-:W-:Y:S02]  /*0a90*/  UIADD3 UR37, UR55, UR37, URZ ;  /* 0x0000002537257290 */ /* 0x000fe4000fffe03f */
[----:B------:R-:W-:-:S04]  /*0aa0*/  UIADD3 UR6, UP1, UR12, UR54, URZ ;  /* 0x000000360c067290 */ /* 0x000fc8000ff3e03f */
[----:B------:R-:W-:Y:S02]  /*0ab0*/  UIADD3.X UR7, UR14, UR37, URZ, UP1, !UPT ;  /* 0x000000250e077290 */ /* 0x000fe40008ffe43f */
[----:B------:R-:W-:Y:S02]  /*0ac0*/  USEL UR6, UR6, UR12, !UP0 ;  /* 0x0000000c06067287 */ /* 0x000fe4000c000000 */
[----:B------:R-:W-:-:S04]  /*0ad0*/  USEL UR7, UR7, UR14, !UP0 ;  /* 0x0000000e07077287 */ /* 0x000fc8000c000000 */
[----:B0-----:R-:W-:Y:S01]  /*0ae0*/  ISETP.LE.U32.AND P0, PT, R6, UR6, PT ;  /* 0x0000000606007c0c */ /* 0x001fe2000bf03070 */
[----:B------:R-:W-:Y:S02]  /*0af0*/  IMAD.U32 R16, RZ, RZ, UR6 ;  /* 0x00000006ff107e24 */ /* 0x000fe4000f8e00ff */
[----:B------:R-:W-:Y:S02]  /*0b00*/  IMAD.U32 R2, RZ, RZ, UR7 ;  /* 0x00000007ff027e24 */ /* 0x000fe4000f8e00ff */
[----:B------:R-:W-:-:S03]  /*0b10*/  IMAD.U32 R17, RZ, RZ, UR7 ;  /* 0x00000007ff117e24 */ /* 0x000fc6000f8e00ff */
[----:B------:R-:W-:Y:S01]  /*0b20*/  ISETP.GE.U32.AND.EX P0, PT, R2, R7, PT, P0 ;  /* 0x000000070200720c */ /* 0x000fe20003f06100 */
[----:B------:R-:W-:-:S12]  /*0b30*/  IMAD.MOV.U32 R2, RZ, RZ, -0x1 ;  /* 0xffffffffff027424 */ /* 0x000fd800078e00ff */
[----:B------:R-:W-:Y:S05]  /*0b40*/  @P0 BRA `(.L_x_9) ;  /* 0x00000004008c0947 */ /* 0x000fea0003800000 */
[----:B------:R-:W-:Y:S01]  /*0b50*/  I2FP.F32.U32 R2, UR4 ;  /* 0x0000000400027c45 */ /* 0x000fe20008201000 */
[----:B------:R-:W-:Y:S01]  /*0b60*/  ULDC.64 UR16, c[0x0][0x628] ;  /* 0x00018a0000107ab9 */ /* 0x000fe20000000a00 */
[----:B------:R-:W-:Y:S01]  /*0b70*/  ULDC UR6, c[0x0][0x150] ;  /* 0x0000540000067ab9 */ /* 0x000fe20000000800 */
[----:B------:R-:W-:Y:S01]  /*0b80*/  ISETP.NE.U32.AND P0, PT, RZ, UR16, PT ;  /* 0x00000010ff007c0c */ /* 0x000fe2000bf05070 */
[----:B------:R-:W-:Y:S01]  /*0b90*/  ULDC UR15, c[0x0][0x630] ;  /* 0x00018c00000f7ab9 */ /* 0x000fe20000000800 */
[----:B------:R-:W-:Y:S01]  /*0ba0*/  FMUL R2, R2, UR6 ;  /* 0x0000000602027c20 */ /* 0x000fe20008400000 */
[----:B------:R-:W-:Y:S01]  /*0bb0*/  R2UR UR19, R16 ;  /* 0x00000000101372ca */ /* 0x000fe200000e0000 */
[----:B------:R-:W-:Y:S01]  /*0bc0*/  ULDC UR21, c[0x0][0x154] ;  /* 0x0000550000157ab9 */ /* 0x000fe20000000800 */
[----:B------:R-:W-:Y:S01]  /*0bd0*/  ISETP.NE.AND.EX P0, PT, RZ, UR17, PT, P0 ;  /* 0x00000011ff007c0c */ /* 0x000fe2000bf05300 */
[----:B------:R0:W1:Y:S01]  /*0be0*/  F2I.U32.TRUNC.NTZ R5, R2 ;  /* 0x0000000200057305 */ /* 0x000062000020f000 */
[----:B------:R-:W-:-:S02]  /*0bf0*/  R2UR UR20, R17 ;  /* 0x00000000111472ca */ /* 0x000fc400000e0000 */
[----:B------:R-:W-:Y:S02]  /*0c00*/  R2UR UR6, R16 ;  /* 0x00000000100672ca */ /* 0x000fe400000e0000 */
[----:B------:R-:W-:-:S07]  /*0c10*/  R2UR UR7, R17 ;  /* 0x00000000110772ca */ /* 0x000fce00000e0000 */
[----:B0-----:R-:W-:Y:S08]  /*0c20*/  @!P0 BRA `(.L_x_10) ;  /* 0x0000000000308947 */ /* 0x001ff00003800000 */
[----:B------:R-:W-:Y:S01]  /*0c30*/  R2UR UR6, R16 ;  /* 0x00000000100672ca */ /* 0x000fe200000e0000 */
[----:B------:R-:W-:Y:S01]  /*0c40*/  ULDC UR12, c[0x0][0x634] ;  /* 0x00018d00000c7ab9 */ /* 0x000fe20000000800 */
[----:B------:R-:W-:-:S11]  /*0c50*/  R2UR UR14, R17 ;  /* 0x00000000110e72ca */ /* 0x000fd600000e0000 */
[----:B------:R-:W-:-:S04]  /*0c60*/  UIADD3 UR12, UP1, UR6, UR12, URZ ;  /* 0x0000000c060c7290 */ /* 0x000fc8000ff3e03f */
[----:B------:R-:W-:-:S04]  /*0c70*/  UIADD3.X UR14, URZ, UR14, URZ, UP1, !UPT ;  /* 0x0000000e3f0e7290 */ /* 0x000fc80008ffe43f */
[----:B------:R-:W-:-:S04]  /*0c80*/  UIMAD.WIDE.U32 UR6, UR14, UR16, URZ ;  /* 0x000000100e0672a5 */ /* 0x000fc8000f8e003f */
[----:B------:R-:W-:Y:S02]  /*0c90*/  UIMAD.WIDE.U32 UR10, UP1, UR12, UR17, UR6 ;  /* 0x000000110c0a72a5 */ /* 0x000fe4000f820006 */
[----:B------:R-:W-:Y:S02]  /*0ca0*/  UIMAD.WIDE.U32 UR6, UR12, UR16, URZ ;  /* 0x000000100c0672a5 */ /* 0x000fe4000f8e003f */
[----:B------:R-:W-:Y:S02]  /*0cb0*/  UIADD3.X UR13, URZ, URZ, URZ, UP1, !UPT ;  /* 0x0000003f3f0d7290 */ /* 0x000fe40008ffe43f */
[----:B------:R-:W-:Y:S01]  /*0cc0*/  UIADD3 URZ, UP1, UR7, UR10, URZ ;  /* 0x0000000a073f7290 */ /* 0x000fe2000ff3e03f */
[----:B------:R-:W-:-:S03]  /*0cd0*/  UMOV UR12, UR11 ;  /* 0x0000000b000c7c82 */ /* 0x000fc60008000000 */
[----:B------:R-:W-:-:S12]  /*0ce0*/  UIMAD.WIDE.U32.X UR6, UR14, UR17, UR12, UP1 ;  /* 0x000000110e0672a5 */ /* 0x000fd800088e040c */
.L_x_10:
[----:B------:R-:W-:Y:S01]  /*0cf0*/  USHF.R.U64 UR5, UR6, UR15, UR7 ;  /* 0x0000000f06057299 */ /* 0x000fe20008001207 */
[----:B------:R-:W-:Y:S01]  /*0d00*/  I2FP.F32.U32 R2, UR9 ;  /* 0x0000000900027c45 */ /* 0x000fe20008201000 */
[----:B------:R-:W-:Y:S01]  /*0d10*/  USHF.R.U32.HI UR6, URZ, UR15, UR7 ;  /* 0x0000000f3f067299 */ /* 0x000fe20008011607 */
[----:B-1----:R-:W-:Y:S01]  /*0d20*/  R2UR UR14, R5 ;  /* 0x00000000050e72ca */ /* 0x002fe200000e0000 */
[----:B------:R-:W-:Y:S02]  /*0d30*/  UIADD3 UR17, UP1, URZ, -UR5, URZ ;  /* 0x800000053f117290 */ /* 0x000fe4000ff3e03f */
[----:B------:R-:W-:Y:S01]  /*0d40*/  FMUL R2, R2, UR21 ;  /* 0x0000001502027c20 */ /* 0x000fe20008400000 */
[----:B------:R-:W-:Y:S01]  /*0d50*/  ULDC.64 UR10, c[0x0][0x620] ;  /* 0x00018800000a7ab9 */ /* 0x000fe20000000a00 */
[----:B------:R-:W-:Y:S01]  /*0d60*/  UIADD3.X UR6, URZ, ~UR6, URZ, UP1, !UPT ;  /* 0x800000063f067290 */ /* 0x000fe20008ffe43f */
[----:B------:R-:W-:Y:S01]  /*0d70*/  UMOV UR12, UR19 ;  /* 0x00000013000c7c82 */ /* 0x000fe20008000000 */
[----:B------:R-:W-:-:S02]  /*0d80*/  UMOV UR13, UR20 ;  /* 0x00000014000d7c82 */ /* 0x000fc40008000000 */
[----:B------:R-:W-:Y:S01]  /*0d90*/  UIMAD UR6, UR6, UR10, URZ ;  /* 0x0000000a060672a4 */ /* 0x000fe2000f8e023f */
[----:B------:R-:W0:Y:S01]  /*0da0*/  F2I.U32.TRUNC.NTZ R2, R2 ;  /* 0x0000000200027305 */ /* 0x000e22000020f000 */
[----:B------:R-:W-:Y:S02]  /*0db0*/  UIMAD.WIDE.U32 UR12, UR17, UR10, UR12 ;  /* 0x0000000a110c72a5 */ /* 0x000fe4000f8e000c */
[----:B------:R-:W-:Y:S01]  /*0dc0*/  UIMAD UR17, UR17, UR11, UR6 ;  /* 0x0000000b111172a4 */ /* 0x000fe2000f8e0206 */
[----:B------:R-:W-:Y:S01]  /*0dd0*/  ULDC UR24, c[0x0][0x658] ;  /* 0x0001960000187ab9 */ /* 0x000fe20000000800 */
[----:B------:R-:W-:Y:S02]  /*0de0*/  UMOV UR22, 0xffffffff ;  /* 0xffffffff00167882 */ /* 0x000fe40000000000 */
[----:B------:R-:W-:Y:S01]  /*0df0*/  UIADD3 UR17, UR13, UR17, URZ ;  /* 0x000000110d117290 */ /* 0x000fe2000fffe03f */
[----:B------:R-:W-:Y:S01]  /*0e00*/  ULDC UR19, c[0x0][0x618] ;  /* 0x0001860000137ab9 */ /* 0x000fe20000000800 */
[----:B------:R-:W-:Y:S01]  /*0e10*/  ULDC.64 UR6, c[0x0][0x640] ;  /* 0x0001900000067ab9 */ /* 0x000fe20000000a00 */
[----:B------:R-:W-:Y:S01]  /*0e20*/  USHF.L.U32 UR13, UR22, UR24, URZ ;  /* 0x00000018160d7299 */ /* 0x000fe2000800063f */
[----:B------:R-:W-:Y:S01]  /*0e30*/  ISETP.NE.U32.AND P0, PT, RZ, UR6, PT ;  /* 0x00000006ff007c0c */ /* 0x000fe2000bf05070 */
[----:B------:R-:W-:-:S02]  /*0e40*/  USHF.R.U64 UR22, UR12, UR19, UR17 ;  /* 0x000000130c167299 */ /* 0x000fc40008001211 */
[----:B------:R-:W-:Y:S01]  /*0e50*/  USHF.R.U32.HI UR12, URZ, UR19, UR17 ;  /* 0x000000133f0c7299 */ /* 0x000fe20008011611 */
[----:B0-----:R-:W-:Y:S01]  /*0e60*/  R2UR UR16, R2 ;  /* 0x00000000021072ca */ /* 0x001fe200000e0000 */
[----:B------:R-:W-:Y:S01]  /*0e70*/  ULDC UR21, c[0x0][0x608] ;  /* 0x0001820000157ab9 */ /* 0x000fe20000000800 */
[----:B------:R-:W-:Y:S01]  /*0e80*/  ISETP.NE.AND.EX P0, PT, RZ, UR7, PT, P0 ;  /* 0x00000007ff007c0c */ /* 0x000fe2000bf05300 */
[----:B------:R-:W-:Y:S02]  /*0e90*/  USHF.R.U64 UR26, UR22, UR21, UR12 ;  /* 0x00000015161a7299 */ /* 0x000fe4000800120c */
[----:B------:R-:W-:Y:S01]  /*0ea0*/  USHF.R.U32.HI UR12, URZ, UR21, UR12 ;  /* 0x000000153f0c7299 */ /* 0x000fe2000801160c */
[----:B------:R-:W-:Y:S01]  /*0eb0*/  UMOV UR20, 0x1 ;  /* 0x0000000100147882 */ /* 0x000fe20000000000 */
[----:B------:R-:W-:Y:S02]  /*0ec0*/  UIADD3 UR14, -UR14, URZ, URZ ;  /* 0x0000003f0e0e7290 */ /* 0x000fe4000fffe13f */
[----:B------:R-:W-:-:S02]  /*0ed0*/  USHF.R.U64 UR27, UR26, UR24, UR12 ;  /* 0x000000181a1b7299 */ /* 0x000fc4000800120c */
[----:B------:R-:W-:Y:S01]  /*0ee0*/  USHF.L.U32 UR19, UR20, UR24, URZ ;  /* 0x0000001814137299 */ /* 0x000fe2000800063f */
[----:B------:R-:W-:Y:S01]  /*0ef0*/  ULDC UR15, c[0x0][0x144] ;  /* 0x00005100000f7ab9 */ /* 0x000fe20000000800 */
[----:B------:R-:W-:Y:S01]  /*0f00*/  ULDC UR10, c[0x0][0x600] ;  /* 0x00018000000a7ab9 */ /* 0x000fe20000000800 */
[----:B------:R-:W-:Y:S02]  /*0f10*/  ULOP3.LUT UR20, URZ, UR13, URZ, 0x33, !UPT ;  /* 0x0000000d3f147292 */ /* 0x000fe4000f8e333f */
[----:B------:R-:W-:Y:S02]  /*0f20*/  USHF.R.U32.HI UR13, URZ, UR24, UR12 ;  /* 0x000000183f0d7299 */ /* 0x000fe4000801160c */
[----:B------:R-:W-:Y:S02]  /*0f30*/  UIADD3 UR11, UR10, -0x1, URZ ;  /* 0xffffffff0a0b7890 */ /* 0x000fe4000fffe03f */
[----:B------:R-:W-:Y:S02]  /*0f40*/  UIADD3 UR23, -UR16, URZ, URZ ;  /* 0x0000003f10177290 */ /* 0x000fe4000fffe13f */
[----:B------:R-:W-:Y:S01]  /*0f50*/  UIMAD UR4, UR15, UR14, UR4 ;  /* 0x0000000e0f0472a4 */ /* 0x000fe2000f8e0204 */
[----:B------:R-:W-:Y:S01]  /*0f60*/  ULDC UR28, c[0x0][0x148] ;  /* 0x00005200001c7ab9 */ /* 0x000fe20000000800 */
[----:B------:R-:W-:Y:S01]  /*0f70*/  ULDC UR24, c[0x0][0x648] ;  /* 0x0001920000187ab9 */ /* 0x000fe20000000800 */
[----:B------:R-:W-:Y:S01]  /*0f80*/  ULDC UR25, c[0x0][0x638] ;  /* 0x00018e0000197ab9 */ /* 0x000fe20000000800 */
[----:B------:R-:W-:Y:S01]  /*0f90*/  UMOV UR12, UR27 ;  /* 0x0000001b000c7c82 */ /* 0x000fe20008000000 */
[----:B------:R-:W-:Y:S07]  /*0fa0*/  @!P0 BRA `(.L_x_11) ;  /* 0x0000000000308947 */ /* 0x000fee0003800000 */
[----:B------:R-:W-:Y:S02]  /*0fb0*/  ULDC UR16, c[0x0][0x64c] ;  /* 0x0001930000107ab9 */ /* 0x000fe40000000800 */
        /* <DEDUP_REMOVED lines=8> */
[----:B------:R-:W-:-:S07]  /*1040*/  UIMAD.WIDE.U32.X UR6, UR21, UR7, UR16, UP1 ;  /* 0x00000007150672a5 */ /* 0x000fce00088e0410 */
[----:B------:R-:W-:Y:S01]  /*1050*/  UMOV UR12, UR6 ;  /* 0x00000006000c7c82 */ /* 0x000fe20008000000 */
[----:B------:R-:W-:-:S05]  /*1060*/  UMOV UR13, UR7 ;  /* 0x00000007000d7c82 */ /* 0x000fca0008000000 */
.L_x_11:
[----:B------:R-:W-:Y:S01]  /*1070*/  UISETP.NE.AND UP1, UPT, UR45, URZ, UPT ;  /* 0x0000003f2d00728c */ /* 0x000fe2000bf25270 */
[----:B------:R-:W-:Y:S01]  /*1080*/  IMAD.MOV.U32 R5, RZ, RZ, 0x1 ;  /* 0x00000001ff057424 */ /* 0x000fe200078e00ff */
[----:B------:R-:W-:Y:S01]  /*1090*/  USHF.R.U64 UR6, UR12, UR24, UR13 ;  /* 0x000000180c067299 */ /* 0x000fe2000800120d */
[----:B------:R-:W-:Y:S01]  /*10a0*/  IMAD.U32 R19, RZ, RZ, UR5 ;  /* 0x00000005ff137e24 */ /* 0x000fe2000f8e00ff */
[----:B------:R-:W-:Y:S02]  /*10b0*/  ULOP3.LUT UR20, UR26, UR20, URZ, 0xc0, !UPT ;  /* 0x000000141a147292 */ /* 0x000fe4000f8ec03f */
[----:B------:R-:W-:Y:S02]  /*10c0*/  UIADD3 UR7, -UR6, URZ, URZ ;  /* 0x0000003f06077290 */ /* 0x000fe4000fffe13f */
[----:B------:R-:W-:Y:S02]  /*10d0*/  UIMAD UR19, UR19, UR6, UR20 ;  /* 0x00000006131372a4 */ /* 0x000fe4000f8e0214 */
[----:B------:R-:W-:-:S02]  /*10e0*/  ULOP3.LUT UR11, UR22, UR11, URZ, 0xc0, !UPT ;  /* 0x0000000b160b7292 */ /* 0x000fc4000f8ec03f */
[----:B------:R-:W-:Y:S02]  /*10f0*/  @UP1 UIMAD UR4, UR28, UR23, UR9 ;  /* 0x000000171c0412a4 */ /* 0x000fe4000f8e0209 */
[----:B------:R-:W-:-:S03]  /*1100*/  UIMAD UR6, UR7, UR25, UR27 ;  /* 0x00000019070672a4 */ /* 0x000fc6000f8e021b */
[----:B------:R-:W-:Y:S01]  /*1110*/  ULDC UR7, c[0x0][0x610] ;  /* 0x0001840000077ab9 */ /* 0x000fe20000000800 */
[----:B------:R-:W-:Y:S02]  /*1120*/  UIMAD UR6, UR6, UR10, UR11 ;  /* 0x0000000a060672a4 */ /* 0x000fe4000f8e020b */
[----:B------:R-:W-:-:S04]  /*1130*/  UIMAD UR4, UR19, UR7, UR4 ;  /* 0x00000007130472a4 */ /* 0x000fc8000f8e0204 */
[----:B------:R-:W-:Y:S02]  /*1140*/  USEL UR7, UR6, UR4, !UP1 ;  /* 0x0000000406077287 */ /* 0x000fe4000c800000 */
[----:B------:R-:W-:-:S04]  /*1150*/  USEL UR4, UR4, UR6, !UP1 ;  /* 0x0000000604047287 */ /* 0x000fc8000c800000 */
[----:B------:R-:W-:Y:S02]  /*1160*/  IMAD.U32 R2, RZ, RZ, UR7 ;  /* 0x00000007ff027e24 */ /* 0x000fe4000f8e00ff */
[----:B------:R-:W-:-:S07]  /*1170*/  IMAD.U32 R18, RZ, RZ, UR4 ;  /* 0x00000004ff127e24 */ /* 0x000fce000f8e00ff */
.L_x_9:
[----:B------:R-:W-:Y:S02]  /*1180*/  ULDC UR4, c[0x0][0x28c] ;  /* 0x0000a30000047ab9 */ /* 0x000fe40000000800 */
[----:B------:R-:W-:-:S04]  /*1190*/  UIADD3 UR4, UR4, 0xff, URZ ;  /* 0x000000ff04047890 */ /* 0x000fc8000fffe03f */
[----:B------:R-:W-:-:S04]  /*11a0*/  USHF.R.S32.HI UR5, URZ, 0x1f, UR4 ;  /* 0x0000001f3f057899 */ /* 0x000fc80008011404 */
[----:B------:R-:W-:-:S04]  /*11b0*/  ULEA.HI UR5, UR5, UR4, URZ, 0x8 ;  /* 0x0000000405057291 */ /* 0x000fc8000f8f403f */
[----:B------:R-:W-:Y:S01]  /*11c0*/  USHF.R.S32.HI UR38, URZ, 0x8, UR5 ;  /* 0x000000083f267899 */ /* 0x000fe20008011405 */
[----:B------:R-:W-:Y:S11]  /*11d0*/  @!P1 BRA `(.L_x_12) ;  /* 0x000000a000b09947 */ /* 0x000ff60003800000 */
[----:B------:R-:W-:-:S06]  /*11e0*/  UISETP.GT.U32.AND UP1, UPT, UR18, 0x1, UPT ;  /* 0x000000011200788c */ /* 0x000fcc000bf24070 */
[----:B------:R-:W-:-:S13]  /*11f0*/  PLOP3.LUT P0, PT, PT, PT, UP1, 0x80, 0x0 ;  /* 0x000000000000781c */ /* 0x000fda0003f0f018 */
[----:B------:R-:W-:Y:S05]  /*1200*/  @P0 EXIT ;  /* 0x000000000000094d */ /* 0x000fea0003800000 */
.L_x_13:
[----:B------:R-:W-:-:S08]  /*1210*/  NOP ;  /* 0x0000000000007918 */ /* 0x000fd00000000000 */
[----:B------:R-:W0:Y:S02]  /*1220*/  USETMAXREG.TRY_ALLOC.CTAPOOL UP1, 0xe8 ;  /* 0x000000e8000079c8 */ /* 0x000e240008020600 */
[----:B0-----:R-:W-:-:S13]  /*1230*/  PLOP3.LUT P0, PT, PT, PT, UP1, 0x80, 0x0 ;  /* 0x000000000000781c */ /* 0x001fda0003f0f018 */
[----:B------:R-:W-:Y:S05]  /*1240*/  @!P0 BRA `(.L_x_13) ;  /* 0xfffffffc00f08947 */ /* 0x000fea000383ffff */
[----:B------:R-:W-:-:S13]  /*1250*/  LOP3.LUT P0, RZ, R5, 0xff, RZ, 0xc0, !PT ;  /* 0x000000ff05ff7812 */ /* 0x000fda000780c0ff */
[----:B------:R-:W-:Y:S05]  /*1260*/  @!P0 EXIT ;  /* 0x000000000000894d */ /* 0x000fea0003800000 */
[----:B------:R-:W0:Y:S01]  /*1270*/  S2UR UR5, SR_CgaCtaId ;  /* 0x00000000000579c3 */ /* 0x000e220000008800 */
[----:B------:R-:W-:Y:S01]  /*1280*/  VIADD R6, R0, 0xffffffff ;  /* 0xffffffff00067836 */ /* 0x000fe20000000000 */
[----:B------:R-:W-:Y:S01]  /*1290*/  SHF.R.S32.HI R0, RZ, 0x1f, R3 ;  /* 0x0000001fff007819 */ /* 0x000fe20000011403 */
[----:B------:R-:W-:Y:S01]  /*12a0*/  USHF.R.U32.HI UR4, URZ, 0x1, UR38 ;  /* 0x000000013f047899 */ /* 0x000fe20008011626 */
[----:B------:R-:W-:Y:S02]  /*12b0*/  UMOV UR40, 0x400 ;  /* 0x0000040000287882 */ /* 0x000fe40000000000 */
[----:B------:R-:W-:Y:S01]  /*12c0*/  R2UR UR42, R6 ;  /* 0x00000000062a72ca */ /* 0x000fe200000e0000 */
[----:B------:R-:W-:Y:S01]  /*12d0*/  ULOP3.LUT UR41, UR38, 0x1, URZ, 0xc0, !UPT ;  /* 0x0000000126297892 */ /* 0x000fe2000f8ec03f */
[CC--:B------:R-:W-:Y:S01]  /*12e0*/  LEA.HI R4, R0.reuse, R3.reuse, RZ, 0x2 ;  /* 0x0000000300047211 */ /* 0x0c0fe200078f10ff */
[----:B------:R-:W-:Y:S01]  /*12f0*/  ULOP3.LUT UR4, UR4, 0x1, URZ, 0xc0, !UPT ;  /* 0x0000000104047892 */ /* 0x000fe2000f8ec03f */
[----:B------:R-:W-:Y:S01]  /*1300*/  LEA.HI R0, R0, R3, RZ, 0x5 ;  /* 0x0000000300007211 */ /* 0x000fe200078f28ff */
[----:B------:R-:W-:Y:S01]  /*1310*/  USEL UR41, UR41, URZ, !UP0 ;  /* 0x0000003f29297287 */ /* 0x000fe2000c000000 */
[--C-:B------:R-:W-:Y:S01]  /*1320*/  SHF.R.S32.HI R80, RZ, 0x2, R4.reuse ;  /* 0x00000002ff507819 */ /* 0x100fe20000011404 */
[----:B------:R-:W-:Y:S01]  /*1330*/  UISETP.EQ.U32.AND UP0, UPT, UR4, 0x1, !UP0 ;  /* 0x000000010400788c */ /* 0x000fe2000c702070 */
[----:B------:R-:W-:Y:S01]  /*1340*/  SHF.R.S32.HI R5, RZ, 0x1f, R4 ;  /* 0x0000001fff057819 */ /* 0x000fe20000011404 */
[----:B------:R-:W-:Y:S01]  /*1350*/  UISETP.LT.AND UP1, UPT, UR38, 0x1, UPT ;  /* 0x000000012600788c */ /* 0x000fe2000bf21270 */
[----:B------:R-:W-:Y:S01]  /*1360*/  LOP3.LUT R82, R4, 0xfffffffc, RZ, 0xc0, !PT ;  /* 0xfffffffc04527812 */ /* 0x000fe200078ec0ff */
[----:B------:R-:W-:Y:S01]  /*1370*/  ULDC UR6, c[0x0][0x284] ;  /* 0x0000a10000067ab9 */ /* 0x000fe20000000800 */
[----:B------:R-:W-:Y:S01]  /*1380*/  LEA.HI R5, R5, R80, RZ, 0x3 ;  /* 0x0000005005057211 */ /* 0x000fe200078f18ff */
[----:B------:R-:W-:Y:S01]  /*1390*/  USHF.L.U32 UR42, UR42, 0x3, URZ ;  /* 0x000000032a2a7899 */ /* 0x000fe2000800063f */
[----:B------:R-:W-:Y:S01]  /*13a0*/  ISETP.NE.AND P0, PT, R6, RZ, PT ;  /* 0x000000ff0600720c */ /* 0x000fe20003f05270 */
[----:B------:R-:W-:Y:S01]  /*13b0*/  USEL UR44, UR38, 0x1, UP1 ;  /* 0x00000001262c7887 */ /* 0x000fe20008800000 */
[----:B------:R-:W-:Y:S01]  /*13c0*/  LOP3.LUT R5, R5, 0xfffffff8, RZ, 0xc0, !PT ;  /* 0xfffffff805057812 */ /* 0x000fe200078ec0ff */
[----:B------:R-:W-:Y:S01]  /*13d0*/  IMAD.IADD R82, R3, 0x1, -R82 ;  /* 0x0000000103527824 */ /* 0x000fe200078e0a52 */
[----:B0-----:R-:W-:Y:S01]  /*13e0*/  ULEA UR40, UR5, UR40, 0x18 ;  /* 0x0000002805287291 */ /* 0x001fe2000f8ec03f */
[----:B------:R-:W-:Y:S01]  /*13f0*/  IMAD.U32 R84, RZ, RZ, UR42 ;  /* 0x0000002aff547e24 */ /* 0x000fe2000f8e00ff */
[----:B------:R-:W-:Y:S01]  /*1400*/  SEL R90, RZ, 0x1, P0 ;  /* 0x00000001ff5a7807 */ /* 0x000fe20000000000 */
[----:B------:R-:W-:Y:S01]  /*1410*/  IMAD.IADD R80, R80, 0x1, -R5 ;  /* 0x0000000150507824 */ /* 0x000fe200078e0a05 */
[----:B------:R-:W-:Y:S01]  /*1420*/  UIADD3 UR43, UR40, 0x30, URZ ;  /* 0x00000030282b7890 */ /* 0x000fe2000fffe03f */
[----:B------:R-:W-:Y:S01]  /*1430*/  SHF.R.S32.HI R5, RZ, 0x5, R0 ;  /* 0x00000005ff057819 */ /* 0x000fe20000011400 */
[----:B------:R-:W-:Y:S01]  /*1440*/  UIADD3 UR4, UR40, 0x10100, URZ ;  /* 0x0001010028047890 */ /* 0x000fe2000fffe03f */
[C---:B------:R-:W-:Y:S01]  /*1450*/  LOP3.LUT R86, R84.reuse, 0x8, RZ, 0xc0, !PT ;  /* 0x0000000854567812 */ /* 0x040fe200078ec0ff */
[----:B------:R-:W-:Y:S01]  /*1460*/  UIADD3 UR5, UR40, 0x100, URZ ;  /* 0x0000010028057890 */ /* 0x000fe2000fffe03f */
[--C-:B------:R-:W-:Y:S01]  /*1470*/  SHF.R.S32.HI R81, RZ, 0x1f, R80.reuse ;  /* 0x0000001fff517819 */ /* 0x100fe20000011450 */
[----:B------:R-:W-:Y:S01]  /*1480*/  USHF.R.U32.HI UR4, URZ, 0x4, UR4 ;  /* 0x000000043f047899 */ /* 0x000fe20008011604 */
[C-C-:B------:R-:W-:Y:S01]  /*1490*/  IMAD R87, R5.reuse, -0x10, -R80.reuse ;  /* 0xfffffff005577824 */ /* 0x140fe200078e0a50 */
[----:B------:R-:W-:Y:S01]  /*14a0*/  USHF.R.U32.HI UR5, URZ, 0x4, UR5 ;  /* 0x000000043f057899 */ /* 0x000fe20008011605 */
[----:B------:R-:W-:Y:S01]  /*14b0*/  IMAD.U32 R83, RZ, RZ, UR43 ;  /* 0x0000002bff537e24 */ /* 0x000fe2000f8e00ff */
[----:B------:R-:W-:Y:S01]  /*14c0*/  ULOP3.LUT UR4, UR4, 0x3fff, URZ, 0xc0, !UPT ;  /* 0x00003fff04047892 */ /* 0x000fe2000f8ec03f */
[----:B------:R-:W-:Y:S01]  /*14d0*/  IMAD.WIDE R80, R5, 0x10, R80 ;  /* 0x0000001005507825 */ /* 0x000fe200078e0250 */
[----:B------:R-:W-:Y:S01]  /*14e0*/  ULOP3.LUT UR5, UR5, 0x3fff, URZ, 0xc0, !UPT ;  /* 0x00003fff05057892 */ /* 0x000fe2000f8ec03f */
[----:B------:R-:W-:Y:S01]  /*14f0*/  LOP3.LUT R84, R84, 0x8, RZ, 0xc, !PT ;  /* 0x0000000854547812 */ /* 0x000fe200078e0cff */
[----:B------:R-:W-:Y:S01]  /*1500*/  ULOP3.LUT UR36, UR39, 0x1, URZ, 0xfc, !UPT ;  /* 0x0000000127247892 */ /* 0x000fe2000f8efc3f */
[----:B------:R-:W-:Y:S01]  /*1510*/  VIADD R85, R83, UR42 ;  /* 0x0000002a53557c36 */ /* 0x000fe20008000000 */
[----:B------:R-:W-:Y:S01]  /*1520*/  LOP3.LUT R86, R86, 0x18, RZ, 0x3c, !PT ;  /* 0x0000001856567812 */ /* 0x000fe200078e3cff */
[----:B------:R-:W-:Y:S01]  /*1530*/  VIADD R87, R87, UR6 ;  /* 0x0000000657577c36 */ /* 0x000fe20008000000 */
[----:B------:R-:W-:-:S02]  /*1540*/  UIADD3 UR44, -UR44, UR38, URZ ;  /* 0x000000262c2c7290 */ /* 0x000fc4000fffe13f */
[----:B------:R-:W-:Y:S02]  /*1550*/  USEL UR46, URZ, 0x1, !UP0 ;  /* 0x000000013f2e7887 */ /* 0x000fe4000c000000 */
[----:B------:R-:W-:Y:S02]  /*1560*/  ULOP3.LUT UR47, UR4, 0x10000, URZ, 0xfc, !UPT ;  /* 0x00010000042f7892 */ /* 0x000fe4000f8efc3f */
[----:B------:R-:W-:-:S12]  /*1570*/  ULOP3.LUT UR48, UR5, 0x10000, URZ, 0xfc, !UPT ;  /* 0x0001000005307892 */ /* 0x000fd8000f8efc3f */
.L_x_145:
[----:B------:R-:W-:Y:S01]  /*1580*/  SHF.L.U32 R0, R90, 0x1f, RZ ;  /* 0x0000001f5a007819 */ /* 0x000fe200000006ff */
[----:B------:R-:W-:Y:S02]  /*1590*/  ULDC UR4, c[0x0][0x28c] ;  /* 0x0000a30000047ab9 */ /* 0x000fe40000000800 */
[----:B------:R-:W-:Y:S01]  /*15a0*/  ISETP.LT.AND P1, PT, RZ, UR4, PT ;  /* 0x00000004ff007c0c */ /* 0x000fe2000bf21270 */
[----:B------:R-:W0:Y:S02]  /*15b0*/  SYNCS.PHASECHK.TRANS64.TRYWAIT P0, [R83+UR42], R0 ;  /* 0x00000000530075a7 */ /* 0x000e24000800016a */
[----:B0-23--:R-:W-:Y:S10]  /*15c0*/  @!P0 BRA `(.L_x_14) ;  /* 0x000000ac00e88947 */ /* 0x00dff40003800000 */
.L_x_165:
[----:B------:R-:W-:Y:S05]  /*15d0*/  @P1 BRA `(.L_x_15) ;  /* 0x0000000000401947 */ /* 0x000fea0003800000 */
[----:B0-----:R-:W-:Y:S01]  /*15e0*/  MOV R0, 0x0 ;  /* 0x0000000000007802 */ /* 0x001fe20000000f00 */
[----:B------:R-:W-:Y:S01]  /*15f0*/  ULDC.64 UR4, c[0x4][0x68] ;  /* 0x01001a0000047ab9 */ /* 0x000fe20000000a00 */
[----:B------:R-:W-:Y:S01]  /*1600*/  ULDC.64 UR6, c[0x4][0x8] ;  /* 0x0100020000067ab9 */ /* 0x000fe20000000a00 */
[----:B------:R-:W-:Y:S01]  /*1610*/  IMAD.U32 R4, RZ, RZ, UR4 ;  /* 0x00000004ff047e24 */ /* 0x000fe2000f8e00ff */
[----:B------:R0:W1:Y:S01]  /*1620*/  LDC.64 R14, c[0x4][R0] ;  /* 0x01000000000e7b82 */ /* 0x0000620000000a00 */
[----:B------:R-:W-:Y:S01]  /*1630*/  IMAD.U32 R5, RZ, RZ, UR5 ;  /* 0x00000005ff057e24 */ /* 0x000fe2000f8e00ff */
[----:B------:R-:W-:Y:S01]  /*1640*/  ULDC.64 UR4, c[0x4][0x70] ;  /* 0x01001c0000047ab9 */ /* 0x000fe20000000a00 */
[----:B------:R-:W-:Y:S02]  /*1650*/  IMAD.U32 R10, RZ, RZ, UR6 ;  /* 0x00000006ff0a7e24 */ /* 0x000fe4000f8e00ff */
[----:B------:R-:W-:Y:S02]  /*1660*/  IMAD.U32 R6, RZ, RZ, UR4 ;  /* 0x00000004ff067e24 */ /* 0x000fe4000f8e00ff */
[----:B------:R-:W-:-:S02]  /*1670*/  IMAD.U32 R7, RZ, RZ, UR5 ;  /* 0x00000005ff077e24 */ /* 0x000fc4000f8e00ff */
[----:B------:R-:W-:Y:S02]  /*1680*/  IMAD.U32 R11, RZ, RZ, UR7 ;  /* 0x00000007ff0b7e24 */ /* 0x000fe4000f8e00ff */
[----:B------:R-:W-:Y:S02]  /*1690*/  IMAD.MOV.U32 R8, RZ, RZ, 0x1e1 ;  /* 0x000001e1ff087424 */ /* 0x000fe400078e00ff */
[----:B------:R-:W-:Y:S02]  /*16a0*/  IMAD.MOV.U32 R12, RZ, RZ, 0x1 ;  /* 0x00000001ff0c7424 */ /* 0x000fe400078e00ff */
[----:B0-----:R-:W-:-:S07]  /*16b0*/  IMAD.MOV.U32 R13, RZ, RZ, RZ ;  /* 0x000000ffff0d7224 */ /* 0x001fce00078e00ff */
[----:B------:R-:W-:-:S07]  /*16c0*/  LEPC R20, `(.L_x_15) ;  /* 0x000000001014794e */ /* 0x000fce0000000000 */
[----:B-1---5:R-:W-:Y:S05]  /*16d0*/  CALL.ABS.NOINC R14 ;  /* 0x000000000e007343 */ /* 0x022fea0003c00000 */
.L_x_15:
[----:B0-----:R-:W-:-:S05]  /*16e0*/  IMAD.U32 R0, RZ, RZ, UR36 ;  /* 0x00000024ff007e24 */ /* 0x001fca000f8e00ff */
[----:B------:R-:W-:-:S13]  /*16f0*/  ISETP.NE.AND P0, PT, R0, 0x3, PT ;  /* 0x000000030000780c */ /* 0x000fda0003f05270 */
[----:B------:R-:W-:Y:S05]  /*1700*/  @!P0 BRA `(.L_x_16) ;  /* 0x0000000000048947 */ /* 0x000fea0003800000 */
[----:B------:R-:W-:Y:S01]  /*1710*/  BPT.TRAP 0x1 ;  /* 0x000000040000795c */ /* 0x000fe20000300000 */
.L_x_16:
[----:B------:R-:W-:Y:S02]  /*1720*/  IMAD.U32 R3, RZ, RZ, UR41 ;  /* 0x00000029ff037e24 */ /* 0x000fe4000f8e00ff */
[----:B------:R-:W-:-:S03]  /*1730*/  IMAD.U32 R0, RZ, RZ, UR46 ;  /* 0x0000002eff007e24 */ /* 0x000fc6000f8e00ff */
[----:B------:R-:W-:Y:S02]  /*1740*/  LEA R3, R3, UR40, 0x3 ;  /* 0x0000002803037c11 */ /* 0x000fe4000f8e18ff */
[----:B------:R-:W-:-:S04]  /*1750*/  SHF.L.U32 R0, R0, 0x1f, RZ ;  /* 0x0000001f00007819 */ /* 0x000fc800000006ff */
[----:B------:R0:W1:Y:S01]  /*1760*/  SYNCS.PHASECHK.TRANS64.TRYWAIT P1, [R3+URZ], R0 ;  /* 0x00000000030075a7 */ /* 0x000062000802017f */
[----:B------:R-:W-:Y:S05]  /*1770*/  @!P0 BRA `(.L_x_17) ;  /* 0x0000000000048947 */ /* 0x000fea0003800000 */
[----:B------:R-:W-:Y:S01]  /*1780*/  BPT.TRAP 0x1 ;  /* 0x000000040000795c */ /* 0x000fe20000300000 */
.L_x_17:
[----:B-1----:R-:W-:Y:S05]  /*1790*/  @P1 BRA `(.L_x_18) ;  /* 0x0000000000081947 */ /* 0x002fea0003800000 */
[----:B------:R-:W1:Y:S02]  /*17a0*/  SYNCS.PHASECHK.TRANS64.TRYWAIT P1, [R3+URZ], R0 ;  /* 0x00000000030075a7 */ /* 0x000e64000802017f */
[----:B-1----:R-:W-:Y:S05]  /*17b0*/  @!P1 BRA `(.L_x_19) ;  /* 0x000000ac00809947 */ /* 0x002fea0003800000 */
.L_x_18:
[----:B------:R-:W-:Y:S05]  /*17c0*/  WARPSYNC.ALL ;  /* 0x0000000000007948 */ /* 0x000fea0003800000 */
[----:B------:R-:W-:Y:S01]  /*17d0*/  ULEA UR9, UR41, UR48, 0xb ;  /* 0x0000003029097291 */ /* 0x000fe2000f8e583f */
[----:B------:R-:W-:Y:S01]  /*17e0*/  WARPGROUP.ARRIVE ;  /* 0x00000000000079c5 */ /* 0x000fe20000000000 */
[----:B------:R-:W-:Y:S01]  /*17f0*/  UIMAD UR8, UR41, 0xe00, UR47 ;  /* 0x00000e00290878a4 */ /* 0x000fe2000f8e022f */
[----:B01----:R-:W-:Y:S01]  /*1800*/  IMAD.U32 R0, RZ, RZ, UR44 ;  /* 0x0000002cff007e24 */ /* 0x003fe2000f8e00ff */
[----:B------:R-:W-:Y:S01]  /*1810*/  UMOV UR5, 0x40000040 ;  /* 0x4000004000057882 */ /* 0x000fe20000000000 */
[----:B------:R-:W-:Y:S01]  /*1820*/  UMOV UR7, 0x40000040 ;  /* 0x4000004000077882 */ /* 0x000fe20000000000 */
[----:B------:R-:W-:Y:S01]  /*1830*/  UIADD3 UR10, UR8, 0x80, URZ ;  /* 0x00000080080a7890 */ /* 0x000fe2000fffe03f */
[----:B------:R-:W-:-:S02]  /*1840*/  UMOV UR4, UR9 ;  /* 0x0000000900047c82 */ /* 0x000fc40008000000 */
[----:B------:R-:W-:Y:S01]  /*1850*/  UMOV UR6, UR8 ;  /* 0x0000000800067c82 */ /* 0x000fe20008000000 */
[----:B------:R-:W-:Y:S01]  /*1860*/  UIADD3 UR11, UR8, 0x100, URZ ;  /* 0x00000100080b7890 */ /* 0x000fe2000fffe03f */
[----:B------:R-:W-:Y:S01]  /*1870*/  HGMMA.64x16x16.F32.BF16 R72, gdesc[UR4], RZ, !UPT, gsb0 ;  /* 0x00200000044879f0 */ /* 0x000fe2000c0018ff */
[----:B------:R-:W-:Y:S01]  /*1880*/  UMOV UR7, 0x40000040 ;  /* 0x4000004000077882 */ /* 0x000fe20000000000 */
[----:B------:R-:W-:Y:S01]  /*1890*/  UMOV UR6, UR10 ;  /* 0x0000000a00067c82 */ /* 0x000fe20008000000 */
[----:B------:R-:W-:Y:S01]  /*18a0*/  UIADD3 UR12, UR8, 0x180, URZ ;  /* 0x00000180080c7890 */ /* 0x000fe2000fffe03f */
[----:B------:R-:W-:Y:S01]  /*18b0*/  ISETP.GE.AND P1, PT, R0, 0x1, PT ;  /* 0x000000010000780c */ /* 0x000fe20003f26270 */
[----:B------:R-:W-:Y:S01]  /*18c0*/  UIADD3 UR10, UR8, 0x200, URZ ;  /* 0x00000200080a7890 */ /* 0x000fe2000fffe03f */
[----:B------:R-:W-:Y:S02]  /*18d0*/  WARPGROUP.DEPBAR.LE gsb0, 0x0 ;  /* 0x00008000000079c5 */ /* 0x000fe40000010000 */
[----:B------:R-:W-:-:S06]  /*18e0*/  WARPGROUP.ARRIVE ;  /* 0x00000000000079c5 */ /* 0x000fcc0000000000 */
[----:B------:R-:W-:Y:S01]  /*18f0*/  HGMMA.64x16x16.F32.BF16 R64, gdesc[UR4], RZ, !UPT, gsb0 ;  /* 0x00200000044079f0 */ /* 0x000fe2000c0018ff */
[----:B------:R-:W-:Y:S01]  /*1900*/  UMOV UR6, UR11 ;  /* 0x0000000b00067c82 */ /* 0x000fe20008000000 */
[----:B------:R-:W-:Y:S01]  /*1910*/  UMOV UR7, 0x40000040 ;  /* 0x4000004000077882 */ /* 0x000fe20000000000 */
        /* <DEDUP_REMOVED lines=28> */
[----:B------:R-:W-:Y:S02]  /*1ae0*/  UIADD3 UR4, UR9, 0x2, URZ ;  /* 0x0000000209047890 */ /* 0x000fe4000fffe03f */
[----:B------:R-:W-:Y:S01]  /*1af0*/  UIADD3 UR6, UR8, 0x2, URZ ;  /* 0x0000000208067890 */ /* 0x000fe2000fffe03f */
[----:B------:R-:W-:Y:S01]  /*1b00*/  UMOV UR5, 0x40000040 ;  /* 0x4000004000057882 */ /* 0x000fe20000000000 */
[----:B------:R-:W-:Y:S01]  /*1b10*/  UMOV UR7, 0x40000040 ;  /* 0x4000004000077882 */ /* 0x000fe20000000000 */
[----:B------:R-:W-:Y:S02]  /*1b20*/  WARPGROUP.DEPBAR.LE gsb0, 0x0 ;  /* 0x00008000000079c5 */ /* 0x000fe40000010000 */
[----:B------:R-:W-:-:S06]  /*1b30*/  WARPGROUP.ARRIVE ;  /* 0x00000000000079c5 */ /* 0x000fcc0000000000 */
[----:B------:R-:W-:Y:S01]  /*1b40*/  HGMMA.64x16x16.F32.BF16 R72, gdesc[UR4], R72, gsb0 ;  /* 0x00200000044879f0 */ /* 0x000fe20008001848 */
[----:B------:R-:W-:Y:S01]  /*1b50*/  UMOV UR6, UR10 ;  /* 0x0000000a00067c82 */ /* 0x000fe20008000000 */
[----:B------:R-:W-:Y:S01]  /*1b60*/  UMOV UR7, 0x40000040 ;  /* 0x4000004000077882 */ /* 0x000fe20000000000 */
[----:B------:R-:W-:Y:S01]  /*1b70*/  UIADD3 UR10, UR8, 0x202, URZ ;  /* 0x00000202080a7890 */ /* 0x000fe2000fffe03f */
        /* <DEDUP_REMOVED lines=588> */
[----:B------:R-:W-:Y:S02]  /*4040*/  WARPGROUP.DEPBAR.LE gsb0, 0x0 ;  /* 0x00008000000079c5 */ /* 0x000fe40000010000 */
[----:B------:R-:W-:-:S06]  /*4050*/  WARPGROUP.ARRIVE ;  /* 0x00000000000079c5 */ /* 0x000fcc0000000000 */
[----:B------:R-:W-:Y:S01]  /*4060*/  HGMMA.64x16x16.F32.BF16 R24, gdesc[UR4], R24, gsb0 ;  /* 0x00200000041879f0 */ /* 0x000fe20008001818 */
[----:B------:R-:W-:Y:S02]  /*4070*/  UIADD3 UR4, UR9, 0x606, URZ ;  /* 0x0000060609047890 */ /* 0x000fe4000fffe03f */
[----:B------:R-:W-:Y:S01]  /*4080*/  UIADD3 UR6, UR8, 0xa86, URZ ;  /* 0x00000a8608067890 */ /* 0x000fe2000fffe03f */
[----:B------:R-:W-:Y:S01]  /*4090*/  UMOV UR5, 0x40000040 ;  /* 0x4000004000057882 */ /* 0x000fe20000000000 */
        /* <DEDUP_REMOVED lines=13> */
[----:B------:R-:W-:Y:S02]  /*4170*/  UIADD3 UR10, UR8, 0xd06, URZ ;  /* 0x00000d06080a7890 */ /* 0x000fe4000fffe03f */
        /* <DEDUP_REMOVED lines=23> */
[----:B------:R-:W-:Y:S03]  /*42f0*/  HGMMA.64x16x16.F32.BF16 R24, gdesc[UR4], R24, gsb0 ;  /* 0x00200000041879f0 */ /* 0x000fe60008001818 */
[----:B------:R-:W-:Y:S02]  /*4300*/  WARPGROUP.DEPBAR.LE gsb0, 0x0 ;  /* 0x00008000000079c5 */ /* 0x000fe40000010000 */
[----:B------:R-:W-:Y:S05]  /*4310*/  @!P1 BRA `(.L_x_20) ;  /* 0x0000002c00649947 */ /* 0x000fea0003800000 */
[----:B------:R-:W-:Y:S01]  /*4320*/  UIADD3 UR9, UR41, 0x1, URZ ;  /* 0x0000000129097890 */ /* 0x000fe2000fffe03f */
[----:B------:R-:W-:Y:S01]  /*4330*/  IMAD.U32 R0, RZ, RZ, UR44 ;  /* 0x0000002cff007e24 */ /* 0x000fe2000f8e00ff */
[----:B------:R-:W-:Y:S02]  /*4340*/  UMOV UR8, UR41 ;  /* 0x0000002900087c82 */ /* 0x000fe40008000000 */
[----:B------:R-:W-:-:S04]  /*4350*/  UISETP.NE.AND UP0, UPT, UR9, 0x2, UPT ;  /* 0x000000020900788c */ /* 0x000fc8000bf05270 */
[----:B------:R-:W-:Y:S02]  /*4360*/  USEL UR4, URZ, 0x1, UP0 ;  /* 0x000000013f047887 */ /* 0x000fe40008000000 */
[----:B------:R-:W-:Y:S02]  /*4370*/  USEL UR9, UR9, URZ, UP0 ;  /* 0x0000003f09097287 */ /* 0x000fe40008000000 */
[----:B------:R-:W-:-:S06]  /*4380*/  ULOP3.LUT UR4, UR46, UR4, URZ, 0x3c, !UPT ;  /* 0x000000042e047292 */ /* 0x000fcc000f8e3c3f */
[----:B------:R-:W-:-:S07]  /*4390*/  IMAD.U32 R5, RZ, RZ, UR4 ;  /* 0x00000004ff057e24 */ /* 0x000fce000f8e00ff */
.L_x_27:
[----:B01----:R-:W-:Y:S05]  /*43a0*/  @!P0 BRA `(.L_x_21) ;  /* 0x0000000000048947 */ /* 0x003fea0003800000 */
[----:B------:R-:W-:Y:S01]  /*43b0*/  BPT.TRAP 0x1 ;  /* 0x000000040000795c */ /* 0x000fe20000300000 */
.L_x_21:
[----:B------:R-:W-:Y:S01]  /*43c0*/  ULEA UR4, UR9, UR40, 0x3 ;  /* 0x0000002809047291 */ /* 0x000fe2000f8e183f */
[----:B------:R-:W-:-:S08]  /*43d0*/  SHF.L.U32 R3, R5, 0x1f, RZ ;  /* 0x0000001f05037819 */ /* 0x000fd000000006ff */
[----:B------:R0:W1:Y:S01]  /*43e0*/  SYNCS.PHASECHK.TRANS64.TRYWAIT P1, [UR4], R3 ;  /* 0x00000003ff0075a7 */ /* 0x0000620008020144 */
[----:B------:R-:W-:Y:S05]  /*43f0*/  @!P0 BRA `(.L_x_22) ;  /* 0x0000000000048947 */ /* 0x000fea0003800000 */
[----:B------:R-:W-:Y:S01]  /*4400*/  BPT.TRAP 0x1 ;  /* 0x000000040000795c */ /* 0x000fe20000300000 */
.L_x_22:
[----:B-1----:R-:W-:Y:S05]  /*4410*/  @P1 BRA `(.L_x_23) ;  /* 0x0000000000081947 */ /* 0x002fea0003800000 */
[----:B------:R-:W1:Y:S02]  /*4420*/  SYNCS.PHASECHK.TRANS64.TRYWAIT P1, [UR4], R3 ;  /* 0x00000003ff0075a7 */ /* 0x000e640008020144 */
[----:B-1----:R-:W-:Y:S05]  /*4430*/  @!P1 BRA `(.L_x_24) ;  /* 0x0000008000749947 */ /* 0x002fea0003800000 */
.L_x_23:
[----:B------:R-:W-:Y:S01]  /*4440*/  ULEA UR11, UR9, UR48, 0xb ;  /* 0x00000030090b7291 */ /* 0x000fe2000f8e583f */
[----:B------:R-:W-:Y:S01]  /*4450*/  WARPGROUP.ARRIVE ;  /* 0x00000000000079c5 */ /* 0x000fe20000000000 */
[----:B------:R-:W-:Y:S01]  /*4460*/  UIMAD UR10, UR9, 0xe00, UR47 ;  /* 0x00000e00090a78a4 */ /* 0x000fe2000f8e022f */
[----:B------:R-:W-:Y:S01]  /*4470*/  UMOV UR5, 0x40000040 ;  /* 0x4000004000057882 */ /* 0x000fe20000000000 */
[----:B------:R-:W-:Y:S02]  /*4480*/  UMOV UR7, 0x40000040 ;  /* 0x4000004000077882 */ /* 0x000fe40000000000 */
[----:B------:R-:W-:Y:S01]  /*4490*/  UIADD3 UR12, UR10, 0x80, URZ ;  /* 0x000000800a0c7890 */ /* 0x000fe2000fffe03f */
[----:B------:R-:W-:Y:S02]  /*44a0*/  UMOV UR4, UR11 ;  /* 0x0000000b00047c82 */ /* 0x000fe40008000000 */
[----:B------:R-:W-:Y:S01]  /*44b0*/  UMOV UR6, UR10 ;  /* 0x0000000a00067c82 */ /* 0x000fe20008000000 */
[----:B------:R-:W-:Y:S01]  /*44c0*/  UIADD3 UR13, UR10, 0x100, URZ ;  /* 0x000001000a0d7890 */ /* 0x000fe2000fffe03f */
[----:B------:R-:W-:Y:S01]  /*44d0*/  HGMMA.64x16x16.F32.BF16 R72, gdesc[UR4], R72, gsb0 ;  /* 0x00200000044879f0 */ /* 0x000fe20008001848 */
[----:B------:R-:W-:Y:S01]  /*44e0*/  UMOV UR7, 0x40000040 ;  /* 0x4000004000077882 */ /* 0x000fe20000000000 */
[----:B------:R-:W-:Y:S01]  /*44f0*/  UMOV UR6, UR12 ;  /* 0x0000000c00067c82 */ /* 0x000fe20008000000 */
[----:B------:R-:W-:-:S02]  /*4500*/  UIADD3 UR14, UR10, 0x180, URZ ;  /* 0x000001800a0e7890 */ /* 0x000fc4000fffe03f */
        /* <DEDUP_REMOVED lines=678> */
[----:B------:R-:W-:Y:S01]  /*6f70*/  BPT.TRAP 0x1 ;  /* 0x000000040000795c */ /* 0x000fe20000300000 */
.L_x_25:
[----:B------:R-:W-:Y:S02]  /*6f80*/  UISETP.GT.U32.AND UP0, UPT, UR39, 0x1, UPT ;  /* 0x000000012700788c */ /* 0x000fe4000bf04070 */
[----:B------:R-:W-:-:S04]  /*6f90*/  ULEA UR4, UR8, UR40, 0x3 ;  /* 0x0000002808047291 */ /* 0x000fc8000f8e183f */
[----:B------:R-:W-:Y:S01]  /*6fa0*/  UIADD3 UR4, UR4, 0x10, URZ ;  /* 0x0000001004047890 */ /* 0x000fe2000fffe03f */
[----:B------:R-:W-:-:S03]  /*6fb0*/  PLOP3.LUT P1, PT, PT, PT, UP0, 0x80, 0x0 ;  /* 0x000000000000781c */ /* 0x000fc60003f2f008 */
[----:B------:R-:W-:-:S09]  /*6fc0*/  UPRMT UR4, URZ, 0x654, UR4 ;  /* 0x000006543f047896 */ /* 0x000fd20008000004 */
[----:B------:R-:W-:Y:S01]  /*6fd0*/  SYNCS.ARRIVE.TRANS64.RED.A1T0 RZ, [UR4], RZ ;  /* 0x000000ffffff79a7 */ /* 0x000fe20008100404 */
[----:B------:R-:W-:Y:S05]  /*6fe0*/  @P1 BRA `(.L_x_26) ;  /* 0x0000000000041947 */ /* 0x000fea0003800000 */
[----:B------:R-:W-:Y:S01]  /*6ff0*/  BPT.TRAP 0x1 ;  /* 0x000000040000795c */ /* 0x000fe20000300000 */
.L_x_26:
[----:B------:R-:W-:Y:S01]  /*7000*/  UIADD3 UR9, UR9, 0x1, URZ ;  /* 0x0000000109097890 */ /* 0x000fe2000fffe03f */
[C---:B------:R-:W-:Y:S01]  /*7010*/  ISETP.GT.AND P1, PT, R0.reuse, 0x1, PT ;  /* 0x000000010000780c */ /* 0x040fe20003f24270 */
[----:B------:R-:W-:Y:S01]  /*7020*/  UIADD3 UR8, UR8, 0x1, URZ ;  /* 0x0000000108087890 */ /* 0x000fe2000fffe03f */
[----:B------:R-:W-:Y:S01]  /*7030*/  VIADD R0, R0, 0xffffffff ;  /* 0xffffffff00007836 */ /* 0x000fe20000000000 */
[----:B------:R-:W-:Y:S02]  /*7040*/  UISETP.NE.AND UP0, UPT, UR9, 0x2, UPT ;  /* 0x000000020900788c */ /* 0x000fe4000bf05270 */
[----:B------:R-:W-:Y:S02]  /*7050*/  UISETP.NE.AND UP1, UPT, UR8, 0x2, UPT ;  /* 0x000000020800788c */ /* 0x000fe4000bf25270 */
[----:B------:R-:W-:Y:S02]  /*7060*/  USEL UR4, URZ, 0x1, UP0 ;  /* 0x000000013f047887 */ /* 0x000fe40008000000 */
[----:B------:R-:W-:-:S02]  /*7070*/  USEL UR9, UR9, URZ, UP0 ;  /* 0x0000003f09097287 */ /* 0x000fc40008000000 */
[----:B------:R-:W-:Y:S02]  /*7080*/  USEL UR8, UR8, URZ, UP1 ;  /* 0x0000003f08087287 */ /* 0x000fe40008800000 */
[----:B------:R-:W-:Y:S01]  /*7090*/  LOP3.LUT R5, R5, UR4, RZ, 0x3c, !PT ;  /* 0x0000000405057c12 */ /* 0x000fe2000f8e3cff */
[----:B------:R-:W-:Y:S09]  /*70a0*/  @P1 BRA `(.L_x_27) ;  /* 0xffffffd000bc1947 */ /* 0x000ff2000383ffff */
.L_x_20:
[----:B------:R-:W-:Y:S01]  /*70b0*/  ULDC UR6, c[0x0][0x28c] ;  /* 0x0000a30000067ab9 */ /* 0x000fe20000000800 */
[----:B------:R2:W-:Y:S01]  /*70c0*/  SYNCS.ARRIVE.TRANS64.A1T0 RZ, [R84+UR43], RZ ;  /* 0x000000ff54ff79a7 */ /* 0x0005e2000810002b */
[----:B------:R-:W-:-:S06]  /*70d0*/  UISETP.GE.AND UP0, UPT, UR6, 0x1, UPT ;  /* 0x000000010600788c */ /* 0x000fcc000bf06270 */
[----:B------:R-:W-:-:S13]  /*70e0*/  PLOP3.LUT P1, PT, PT, PT, UP0, 0x80, 0x0 ;  /* 0x000000000000781c */ /* 0x000fda0003f2f008 */
[----:B--2---:R-:W-:Y:S05]  /*70f0*/  @!P1 BRA `(.L_x_28) ;  /* 0x0000000000309947 */ /* 0x004fea0003800000 */
[----:B------:R-:W-:Y:S05]  /*7100*/  @!P0 BRA `(.L_x_29) ;  /* 0x0000000000048947 */ /* 0x000fea0003800000 */
[----:B------:R-:W-:Y:S01]  /*7110*/  BPT.TRAP 0x1 ;  /* 0x000000040000795c */ /* 0x000fe20000300000 */
.L_x_29:
[----:B------:R-:W-:Y:S02]  /*7120*/  UIADD3 UR4, UR44, UR41, URZ ;  /* 0x000000292c047290 */ /* 0x000fe4000fffe03f */
[----:B------:R-:W-:Y:S02]  /*7130*/  UISETP.GT.U32.AND UP0, UPT, UR39, 0x1, UPT ;  /* 0x000000012700788c */ /* 0x000fe4000bf04070 */
[----:B------:R-:W-:-:S04]  /*7140*/  USHF.L.U32 UR4, UR4, 0x3, URZ ;  /* 0x0000000304047899 */ /* 0x000fc8000800063f */
[----:B------:R-:W-:Y:S01]  /*7150*/  ULOP3.LUT UR4, UR4, 0x8, URZ, 0xc0, !UPT ;  /* 0x0000000804047892 */ /* 0x000fe2000f8ec03f */
[----:B------:R-:W-:-:S03]  /*7160*/  PLOP3.LUT P0, PT, PT, PT, UP0, 0x80, 0x0 ;  /* 0x000000000000781c */ /* 0x000fc60003f0f008 */
[----:B------:R-:W-:-:S04]  /*7170*/  UIADD3 UR4, UR40, 0x10, UR4 ;  /* 0x0000001028047890 */ /* 0x000fc8000fffe004 */
[----:B------:R-:W-:-:S09]  /*7180*/  UPRMT UR4, URZ, 0x654, UR4 ;  /* 0x000006543f047896 */ /* 0x000fd20008000004 */
[----:B------:R-:W-:Y:S01]  /*7190*/  SYNCS.ARRIVE.TRANS64.RED.A1T0 RZ, [UR4], RZ ;  /* 0x000000ffffff79a7 */ /* 0x000fe20008100404 */
[----:B------:R-:W-:Y:S05]  /*71a0*/  @P0 BRA `(.L_x_28) ;  /* 0x0000000000040947 */ /* 0x000fea0003800000 */
[----:B------:R-:W-:Y:S01]  /*71b0*/  BPT.TRAP 0x1 ;  /* 0x000000040000795c */ /* 0x000fe20000300000 */
.L_x_28:
[----:B------:R-:W-:Y:S01]  /*71c0*/  SHF.L.U32 R0, R90, 0x1f, RZ ;  /* 0x0000001f5a007819 */ /* 0x000fe200000006ff */
[----:B------:R-:W-:Y:S01]  /*71d0*/  ULEA UR7, UR38, UR41, 0x1 ;  /* 0x0000002926077291 */ /* 0x000fe2000f8e083f */
[----:B------:R-:W2:Y:S01]  /*71e0*/  LDC R9, c[0x0][0x288] ;  /* 0x0000a200ff097b82 */ /* 0x000ea20000000800 */
[----:B------:R-:W-:Y:S01]  /*71f0*/  UIADD3 UR4, UR6, 0x1fe, URZ ;  /* 0x000001fe06047890 */ /* 0x000fe2000fffe03f */
[----:B------:R-:W-:Y:S01]  /*7200*/  IMAD.SHL.U32 R10, R82, 0x2, RZ ;  /* 0x00000002520a7824 */ /* 0x000fe200078e00ff */
[----:B------:R-:W-:Y:S02]  /*7210*/  USHF.R.U32.HI UR5, URZ, 0x1, UR7 ;  /* 0x000000013f057899 */ /* 0x000fe40008011607 */
[----:B------:R-:W-:Y:S02]  /*7220*/  UISETP.GT.U32.AND UP0, UPT, UR7, 0x1, UPT ;  /* 0x000000010700788c */ /* 0x000fe4000bf04070 */
[----:B------:R-:W-:Y:S01]  /*7230*/  ULOP3.LUT UR5, UR5, 0x1, URZ, 0xc0, !UPT ;  /* 0x0000000105057892 */ /* 0x000fe2000f8ec03f */
[----:B------:R-:W3:Y:S01]  /*7240*/  SYNCS.PHASECHK.TRANS64.TRYWAIT P0, [R83+UR42+0x10], R0 ;  /* 0x00001000530075a7 */ /* 0x000ee2000800016a */
[----:B------:R-:W-:Y:S01]  /*7250*/  UISETP.LT.U32.AND UP0, UPT, UR4, 0x1ff, UP0 ;  /* 0x000001ff0400788c */ /* 0x000fe20008701070 */
[----:B------:R-:W-:Y:S01]  /*7260*/  SHF.R.S32.HI R11, RZ, 0x1f, R10 ;  /* 0x0000001fff0b7819 */ /* 0x000fe2000001140a */
[----:B------:R-:W-:-:S02]  /*7270*/  UISETP.NE.U32.AND UP1, UPT, UR5, 0x1, UPT ;  /* 0x000000010500788c */ /* 0x000fc4000bf25070 */
[----:B------:R-:W-:Y:S02]  /*7280*/  USEL UR5, URZ, 0x1, !UP0 ;  /* 0x000000013f057887 */ /* 0x000fe4000c000000 */
[----:B------:R-:W-:-:S04]  /*7290*/  UISETP.GT.U32.AND UP1, UPT, UR4, 0x1fe, !UP1 ;  /* 0x000001fe0400788c */ /* 0x000fc8000cf24070 */
[----:B------:R-:W-:-:S04]  /*72a0*/  USEL UR4, URZ, 0x1, !UP1 ;  /* 0x000000013f047887 */ /* 0x000fc8000c800000 */
[----:B------:R-:W-:Y:S01]  /*72b0*/  ULOP3.LUT UR46, UR4, UR46, UR5, 0x96, !UPT ;  /* 0x0000002e042e7292 */ /* 0x000fe2000f8e9605 */
[----:B--23--:R-:W-:Y:S11]  /*72c0*/  @!P0 BRA `(.L_x_30) ;  /* 0x0000005000e88947 */ /* 0x00cff60003800000 */
.L_x_166:
[----:B--2---:R-:W-:Y:S01]  /*72d0*/  IMAD.SHL.U32 R0, R18, 0x40, RZ ;  /* 0x0000004012007824 */ /* 0x004fe200078e00ff */
[----:B------:R-:W-:Y:S01]  /*72e0*/  ULDC UR6, c[0x0][0x284] ;  /* 0x0000a10000067ab9 */ /* 0x000fe20000000800 */
[----:B------:R-:W-:Y:S01]  /*72f0*/  IMAD R20, R2, 0x70, RZ ;  /* 0x0000007002147824 */ /* 0x000fe200078e02ff */
[----:B------:R-:W-:Y:S01]  /*7300*/  SHF.R.S32.HI R13, RZ, 0x1f, R19 ;  /* 0x0000001fff0d7819 */ /* 0x000fe20000011413 */
[----:B------:R-:W-:Y:S01]  /*7310*/  ULDC.64 UR4, c[0x0][0x5d0] ;  /* 0x0001740000047ab9 */ /* 0x000fe20000000a00 */
[----:B------:R-:W-:Y:S01]  /*7320*/  ISETP.GE.AND P0, PT, R0, UR6, PT ;  /* 0x0000000600007c0c */ /* 0x000fe2000bf06270 */
[----:B01----:R-:W-:Y:S01]  /*7330*/  IMAD.WIDE.U32 R2, R19, UR4, R10 ;  /* 0x0000000413027c25 */ /* 0x003fe2000f8e000a */
[----:B------:R-:W-:Y:S01]  /*7340*/  SHF.R.S32.HI R21, RZ, 0x1f, R20 ;  /* 0x0000001fff157819 */ /* 0x000fe20000011414 */
[----:B------:R-:W-:Y:S01]  /*7350*/  ULOP3.LUT UR41, UR41, 0x1, URZ, 0xc0, !UPT ;  /* 0x0000000129297892 */ /* 0x000fe2000f8ec03f */
[C---:B------:R-:W-:Y:S01]  /*7360*/  ISETP.GE.OR P0, PT, R20.reuse, R9, P0 ;  /* 0x000000091400720c */ /* 0x040fe20000706670 */
[----:B------:R-:W-:Y:S01]  /*7370*/  IMAD R4, R13, UR4, RZ ;  /* 0x000000040d047c24 */ /* 0x000fe2000f8e02ff */
[----:B------:R-:W-:-:S03]  /*7380*/  IADD3 R6, P1, R20, R2, RZ ;  /* 0x0000000214067210 */ /* 0x000fc60007f3e0ff */
[----:B------:R-:W-:-:S05]  /*7390*/  IMAD R5, R19, UR5, R4 ;  /* 0x0000000513057c24 */ /* 0x000fca000f8e0204 */
[----:B------:R-:W-:-:S03]  /*73a0*/  IADD3.X R7, R21, R3, R5, P1, !PT ;  /* 0x0000000315077210 */ /* 0x000fc60000ffe405 */
[----:B------:R-:W-:Y:S05]  /*73b0*/  @P0 BRA `(.L_x_31) ;  /* 0x0000003800640947 */ /* 0x000fea0003800000 */
[----:B------:R-:W0:Y:S01]  /*73c0*/  LDC.64 R4, c[0x0][0x5c8] ;  /* 0x00017200ff047b82 */ /* 0x000e220000000a00 */
[----:B-----5:R-:W-:Y:S01]  /*73d0*/  FSETP.NEU.AND P1, PT, R23, RZ, PT ;  /* 0x000000ff1700720b */ /* 0x020fe20003f2d000 */
[----:B------:R-:W-:Y:S01]  /*73e0*/  IMAD R3, R82, -0x2, R9 ;  /* 0xfffffffe52037824 */ /* 0x000fe200078e0209 */
[----:B------:R-:W-:Y:S01]  /*73f0*/  BSSY B0, `(.L_x_31) ;  /* 0x0000395000007945 */ /* 0x000fe20003800000 */
[----:B------:R-:W-:-:S04]  /*7400*/  IMAD.WIDE R92, R18, 0x40, R80 ;  /* 0x00000040125c7825 */ /* 0x000fc800078e0250 */
[----:B------:R-:W-:Y:S02]  /*7410*/  IMAD.IADD R2, R3, 0x1, -R20 ;  /* 0x0000000103027824 */ /* 0x000fe400078e0a14 */
[----:B------:R-:W-:-:S03]  /*7420*/  IMAD.IADD R0, R87, 0x1, -R0 ;  /* 0x0000000157007824 */ /* 0x000fc600078e0a00 */
[----:B------:R-:W-:-:S04]  /*7430*/  ISETP.GT.AND P0, PT, R2, RZ, PT ;  /* 0x000000ff0200720c */ /* 0x000fc80003f04270 */
[----:B------:R-:W-:Y:S01]  /*7440*/  ISETP.GT.AND P2, PT, R0, RZ, P0 ;  /* 0x000000ff0000720c */ /* 0x000fe20000744270 */
[-C--:B0-----:R-:W-:Y:S02]  /*7450*/  IMAD R3, R93, R4.reuse, RZ ;  /* 0x000000045d037224 */ /* 0x081fe400078e02ff */
[----:B------:R-:W-:-:S04]  /*7460*/  IMAD.WIDE.U32 R94, R92, R4, R6 ;  /* 0x000000045c5e7225 */ /* 0x000fc800078e0006 */
[----:B------:R-:W-:-:S04]  /*7470*/  IMAD R3, R92, R5, R3 ;  /* 0x000000055c037224 */ /* 0x000fc800078e0203 */
[----:B------:R-:W-:Y:S01]  /*7480*/  IMAD.IADD R9, R95, 0x1, R3 ;  /* 0x000000015f097824 */ /* 0x000fe200078e0203 */
[----:B------:R-:W-:Y:S06]  /*7490*/  @!P1 BRA `(.L_x_32) ;  /* 0x0000002400e09947 */ /* 0x000fec0003800000 */
[----:B------:R-:W0:Y:S01]  /*74a0*/  LDC.64 R96, c[0x0][0x5b8] ;  /* 0x00016e00ff607b82 */ /* 0x000e220000000a00 */
[----:B------:R-:W-:-:S07]  /*74b0*/  ULDC.64 UR4, c[0x0][0x5c0] ;  /* 0x0001700000047ab9 */ /* 0x000fce0000000a00 */
[----:B------:R-:W1:Y:S08]  /*74c0*/  LDC.64 R98, c[0x0][0x5b0] ;  /* 0x00016c00ff627b82 */ /* 0x000e700000000a00 */
[----:B------:R-:W2:Y:S01]  /*74d0*/  LDC.64 R100, c[0x0][0x5a8] ;  /* 0x00016a00ff647b82 */ /* 0x000ea20000000a00 */
[-C--:B0-----:R-:W-:Y:S02]  /*74e0*/  IMAD R8, R13, R96.reuse, RZ ;  /* 0x000000600d087224 */ /* 0x081fe400078e02ff */
[----:B------:R-:W-:-:S04]  /*74f0*/  IMAD.WIDE.U32 R6, R19, R96, R10 ;  /* 0x0000006013067225 */ /* 0x000fc800078e000a */
[----:B------:R-:W-:Y:S01]  /*7500*/  IMAD R91, R19, R97, R8 ;  /* 0x00000061135b7224 */ /* 0x000fe200078e0208 */
[----:B------:R-:W-:Y:S01]  /*7510*/  IADD3 R12, P1, R20, R6, RZ ;  /* 0x00000006140c7210 */ /* 0x000fe20007f3e0ff */
[----:B-1----:R-:W-:-:S03]  /*7520*/  IMAD R3, R93, R98, RZ ;  /* 0x000000625d037224 */ /* 0x002fc600078e02ff */
[----:B------:R-:W-:Y:S01]  /*7530*/  IADD3.X R13, R21, R7, R91, P1, !PT ;  /* 0x00000007150d7210 */ /* 0x000fe20000ffe45b */
[C---:B------:R-:W-:Y:S02]  /*7540*/  IMAD R95, R92.reuse, R99, R3 ;  /* 0x000000635c5f7224 */ /* 0x040fe400078e0203 */
[----:B------:R-:W-:-:S04]  /*7550*/  IMAD.WIDE.U32 R6, R92, R98, R12 ;  /* 0x000000625c067225 */ /* 0x000fc800078e000c */
[----:B------:R-:W-:Y:S01]  /*7560*/  IMAD.IADD R3, R7, 0x1, R95 ;  /* 0x0000000107037824 */ /* 0x000fe200078e025f */
[----:B--2---:R-:W-:-:S04]  /*7570*/  LEA R14, P1, R6, R100, 0x1 ;  /* 0x00000064060e7211 */ /* 0x004fc800078208ff */
[----:B------:R-:W-:-:S05]  /*7580*/  LEA.HI.X R15, R6, R101, R3, 0x1, P1 ;  /* 0x00000065060f7211 */ /* 0x000fca00008f0c03 */
[----:B------:R-:W2:Y:S01]  /*7590*/  @P2 LDG.E.LTC128B.U16 R3, desc[UR50][R14.64] ;  /* 0x000000320e032981 */ /* 0x000ea2000c1e1520 */
[----:B------:R-:W-:Y:S01]  /*75a0*/  IMAD.WIDE.U32 R6, R92, R98, R20 ;  /* 0x000000625c067225 */ /* 0x000fe200078e0014 */
[----:B------:R-:W-:Y:S02]  /*75b0*/  BSSY B1, `(.L_x_33) ;  /* 0x0000015000017945 */ /* 0x000fe40003800000 */
[----:B------:R-:W-:-:S04]  /*75c0*/  IADD3 R88, P1, R10, R6, RZ ;  /* 0x000000060a587210 */ /* 0x000fc80007f3e0ff */
[----:B------:R-:W-:Y:S02]  /*75d0*/  IADD3.X R89, R11, R95, R7, P1, !PT ;  /* 0x0000005f0b597210 */ /* 0x000fe40000ffe407 */
[----:B------:R-:W-:Y:S01]  /*75e0*/  LEA R8, P1, R94, UR4, 0x1 ;  /* 0x000000045e087c11 */ /* 0x000fe2000f8208ff */
[----:B------:R-:W-:-:S03]  /*75f0*/  IMAD.WIDE.U32 R88, R19, R96, R88 ;  /* 0x0000006013587225 */ /* 0x000fc600078e0058 */
[----:B------:R-:W-:Y:S02]  /*7600*/  LEA.HI.X R9, R94, UR5, R9, 0x1, P1 ;  /* 0x000000055e097c11 */ /* 0x000fe400088f0c09 */
[----:B------:R-:W-:-:S04]  /*7610*/  ISETP.GT.AND P1, PT, R2, 0x1, PT ;  /* 0x000000010200780c */ /* 0x000fc80003f24270 */
[----:B------:R-:W-:Y:S01]  /*7620*/  ISETP.GT.AND P3, PT, R0, RZ, P1 ;  /* 0x000000ff0000720c */ /* 0x000fe20000f64270 */
[----:B--2---:R-:W-:-:S04]  /*7630*/  IMAD.U32 R6, R3, 0x10000, RZ ;  /* 0x0001000003067824 */ /* 0x004fc800078e00ff */
[----:B------:R-:W-:Y:S01]  /*7640*/  FMUL R7, R6, R23 ;  /* 0x0000001706077220 */ /* 0x000fe20000400000 */
[----:B------:R-:W-:-:S03]  /*7650*/  LEA R6, P4, R88, R100, 0x1 ;  /* 0x0000006458067211 */ /* 0x000fc600078808ff */
[----:B------:R-:W-:-:S05]  /*7660*/  FFMA R7, R72, R22, R7 ;  /* 0x0000001648077223 */ /* 0x000fca0000000007 */
[----:B------:R-:W-:Y:S01]  /*7670*/  F2FP.BF16.F32.PACK_AB R14, RZ, R7 ;  /* 0x00000007ff0e723e */ /* 0x000fe200000010ff */
[----:B------:R-:W-:-:S03]  /*7680*/  IMAD.IADD R7, R91, 0x1, R89 ;  /* 0x000000015b077824 */ /* 0x000fc600078e0259 */
[----:B------:R-:W-:Y:S01]  /*7690*/  PRMT R15, R14, 0x7610, R15 ;  /* 0x000076100e0f7816 */ /* 0x000fe2000000000f */
[----:B------:R-:W-:Y:S01]  /*76a0*/  IMAD.SHL.U32 R14, R98, 0x8, RZ ;  /* 0x00000008620e7824 */ /* 0x000fe200078e00ff */
[----:B------:R-:W-:-:S03]  /*76b0*/  LEA.HI.X R7, R88, R101, R7, 0x1, P4 ;  /* 0x0000006558077211 */ /* 0x000fc600020f0c07 */
[----:B------:R0:W-:Y:S02]  /*76c0*/  @P2 STG.E.U16 desc[UR50][R8.64], R15 ;  /* 0x0000000f08002986 */ /* 0x0001e4000c101532 */
[----:B0-----:R-:W-:Y:S01]  /*76d0*/  SHF.L.U64.HI R15, R98, 0x3, R99 ;  /* 0x00000003620f7819 */ /* 0x001fe20000010263 */
[----:B------:R-:W-:Y:S06]  /*76e0*/  @!P3 BRA `(.L_x_34) ;  /* 0x000000000004b947 */ /* 0x000fec0003800000 */
[----:B------:R0:W5:Y:S02]  /*76f0*/  LDG.E.LTC128B.U16 R3, desc[UR50][R6.64+0x2] ;  /* 0x0000023206037981 */ /* 0x000164000c1e1520 */
.L_x_34:
[----:B------:R-:W-:Y:S05]  /*7700*/  BSYNC B1 ;  /* 0x0000000000017941 */ /* 0x000fea0003800000 */
.L_x_33:
[----:B-----5:R-:W-:Y:S01]  /*7710*/  IMAD.U32 R18, R3, 0x10000, RZ ;  /* 0x0001000003127824 */ /* 0x020fe200078e00ff */
[----:B------:R-:W-:Y:S01]  /*7720*/  ISETP.GT.AND P0, PT, R0, 0x8, P0 ;  /* 0x000000080000780c */ /* 0x000fe20000704270 */
[----:B------:R-:W-:-:S04]  /*7730*/  IMAD.WIDE.U32 R14, R92, R98, R14 ;  /* 0x000000625c0e7225 */ /* 0x000fc800078e000e */
[----:B------:R-:W-:Y:S01]  /*7740*/  FMUL R18, R18, R23 ;  /* 0x0000001712127220 */ /* 0x000fe20000400000 */
[----:B------:R-:W-:Y:S01]  /*7750*/  IMAD.IADD R95, R95, 0x1, R15 ;  /* 0x000000015f5f7824 */ /* 0x000fe200078e020f */
[----:B------:R-:W-:Y:S02]  /*7760*/  IADD3 R15, P2, R12, R14, RZ ;  /* 0x0000000e0c0f7210 */ /* 0x000fe40007f5e0ff */
[----:B------:R-:W-:-:S03]  /*7770*/  FFMA R18, R73, R22, R18 ;  /* 0x0000001649127223 */ /* 0x000fc60000000012 */
[----:B------:R-:W-:Y:S01]  /*7780*/  IMAD.X R72, R95, 0x1, R13, P2 ;  /* 0x000000015f487824 */ /* 0x000fe200010e060d */
[C---:B------:R-:W-:Y:S02]  /*7790*/  LEA R12, P2, R15.reuse, R100, 0x1 ;  /* 0x000000640f0c7211 */ /* 0x040fe400078408ff */
[----:B------:R-:W-:Y:S02]  /*77a0*/  F2FP.BF16.F32.PACK_AB R18, RZ, R18 ;  /* 0x00000012ff12723e */ /* 0x000fe400000010ff */
[----:B------:R-:W-:Y:S02]  /*77b0*/  LEA.HI.X R13, R15, R101, R72, 0x1, P2 ;  /* 0x000000650f0d7211 */ /* 0x000fe400010f0c48 */
[----:B------:R-:W-:Y:S02]  /*77c0*/  PRMT R15, R18, 0x7610, R15 ;  /* 0x00007610120f7816 */ /* 0x000fe4000000000f */
[----:B------:R-:W-:-:S03]  /*77d0*/  PRMT R18, R3, 0x7610, R18 ;  /* 0x0000761003127816 */ /* 0x000fc60000000012 */
[----:B------:R1:W-:Y:S04]  /*77e0*/  @P3 STG.E.U16 desc[UR50][R8.64+0x2], R15 ;  /* 0x0000020f08003986 */ /* 0x0003e8000c101532 */
[----:B------:R-:W2:Y:S01]  /*77f0*/  @P0 LDG.E.LTC128B.U16 R18, desc[UR50][R12.64] ;  /* 0x000000320c120981 */ /* 0x000ea2000c1e1520 */
[----:B------:R-:W-:Y:S01]  /*7800*/  IADD3 R14, P2, P3, R10, R14, R20 ;  /* 0x0000000e0a0e7210 */ /* 0x000fe20007b5e014 */
[----:B------:R-:W-:Y:S01]  /*7810*/  BSSY B1, `(.L_x_35) ;  /* 0x0000011000017945 */ /* 0x000fe20003800000 */
[----:B------:R-:W-:Y:S02]  /*7820*/  ISETP.GT.AND P1, PT, R0, 0x8, P1 ;  /* 0x000000080000780c */ /* 0x000fe40000f24270 */
[----:B-1----:R-:W-:Y:S02]  /*7830*/  IADD3.X R15, R11, R95, R21, P2, P3 ;  /* 0x0000005f0b0f7210 */ /* 0x002fe400017e6415 */
[----:B------:R-:W-:Y:S01]  /*7840*/  SHF.L.U64.HI R11, R4, 0x4, R5 ;  /* 0x00000004040b7819 */ /* 0x000fe20000010205 */
[----:B------:R-:W-:-:S04]  /*7850*/  IMAD.WIDE.U32 R14, R19, R96, R14 ;  /* 0x00000060130e7225 */ /* 0x000fc800078e000e */
[----:B------:R-:W-:Y:S02]  /*7860*/  IMAD.IADD R5, R91, 0x1, R15 ;  /* 0x000000015b057824 */ /* 0x000fe400078e020f */
[----:B--2---:R-:W-:-:S04]  /*7870*/  IMAD.U32 R10, R18, 0x10000, RZ ;  /* 0x00010000120a7824 */ /* 0x004fc800078e00ff */
[----:B------:R-:W-:Y:S01]  /*7880*/  FMUL R3, R10, R23 ;  /* 0x000000170a037220 */ /* 0x000fe20000400000 */
[----:B------:R-:W-:Y:S02]  /*7890*/  LEA R10, P2, R4, R8, 0x4 ;  /* 0x00000008040a7211 */ /* 0x000fe400078420ff */
[----:B------:R-:W-:Y:S01]  /*78a0*/  LEA R4, P3, R14, R100, 0x1 ;  /* 0x000000640e047211 */ /* 0x000fe200078608ff */
[----:B------:R-:W-:Y:S02]  /*78b0*/  FFMA R3, R74, R22, R3 ;  /* 0x000000164a037223 */ /* 0x000fe40000000003 */
[----:B------:R-:W-:Y:S01]  /*78c0*/  IMAD.X R11, R11, 0x1, R9, P2 ;  /* 0x000000010b0b7824 */ /* 0x000fe200010e0609 */
[----:B------:R-:W-:Y:S02]  /*78d0*/  LEA.HI.X R5, R14, R101, R5, 0x1, P3 ;  /* 0x000000650e057211 */ /* 0x000fe400018f0c05 */
[----:B------:R-:W-:-:S05]  /*78e0*/  F2FP.BF16.F32.PACK_AB R3, RZ, R3 ;  /* 0x00000003ff03723e */ /* 0x000fca00000010ff */
[----:B------:R1:W-:Y:S01]  /*78f0*/  @P0 STG.E.U16 desc[UR50][R10.64], R3 ;  /* 0x000000030a000986 */ /* 0x0003e2000c101532 */
[----:B------:R-:W-:Y:S05]  /*7900*/  @!P1 BRA `(.L_x_36) ;  /* 0x0000000000049947 */ /* 0x000fea0003800000 */
[----:B------:R2:W5:Y:S02]  /*7910*/  LDG.E.LTC128B.U16 R18, desc[UR50][R4.64+0x2] ;  /* 0x0000023204127981 */ /* 0x000564000c1e1520 */
.L_x_36:
[----:B------:R-:W-:Y:S05]  /*7920*/  BSYNC B1 ;  /* 0x0000000000017941 */ /* 0x000fea0003800000 */
.L_x_35:
[----:B-----5:R-:W-:Y:S01]  /*7930*/  IMAD.U32 R12, R18, 0x10000, RZ ;  /* 0x00010000120c7824 */ /* 0x020fe200078e00ff */
[----:B------:R-:W-:Y:S01]  /*7940*/  ISETP.GT.AND P0, PT, R2, 0x8, PT ;  /* 0x000000080200780c */ /* 0x000fe20003f04270 */
[----:B------:R-:W-:Y:S02]  /*7950*/  BSSY B1, `(.L_x_37) ;  /* 0x0000008000017945 */ /* 0x000fe40003800000 */
[----:B------:R-:W-:Y:S01]  /*7960*/  FMUL R12, R12, R23 ;  /* 0x000000170c0c7220 */ /* 0x000fe20000400000 */
[----:B------:R-:W-:-:S03]  /*7970*/  ISETP.GT.AND P2, PT, R0, RZ, P0 ;  /* 0x000000ff0000720c */ /* 0x000fc60000744270 */
[----:B------:R-:W-:-:S05]  /*7980*/  FFMA R12, R75, R22, R12 ;  /* 0x000000164b0c7223 */ /* 0x000fca000000000c */
[----:B------:R-:W-:-:S05]  /*7990*/  F2FP.BF16.F32.PACK_AB R12, RZ, R12 ;  /* 0x0000000cff0c723e */ /* 0x000fca00000010ff */
[----:B------:R3:W-:Y:S01]  /*79a0*/  @P1 STG.E.U16 desc[UR50][R10.64+0x2], R12 ;  /* 0x0000020c0a001986 */ /* 0x0007e2000c101532 */
[----:B------:R-:W-:Y:S05]  /*79b0*/  @!P2 BRA `(.L_x_38) ;  /* 0x000000000004a947 */ /* 0x000fea0003800000 */
[----:B------:R4:W5:Y:S02]  /*79c0*/  LDG.E.LTC128B.U16 R18, desc[UR50][R6.64+0x10] ;  /* 0x0000103206127981 */ /* 0x000964000c1e1520 */
.L_x_38:
[----:B------:R-:W-:Y:S05]  /*79d0*/  BSYNC B1 ;  /* 0x0000000000017941 */ /* 0x000fea0003800000 */
.L_x_37:
[----:B---3-5:R-:W-:Y:S01]  /*79e0*/  IMAD.U32 R12, R18, 0x10000, RZ ;  /* 0x00010000120c7824 */ /* 0x028fe200078e00ff */
[----:B------:R-:W-:Y:S01]  /*79f0*/  ISETP.GT.AND P1, PT, R2, 0x9, PT ;  /* 0x000000090200780c */ /* 0x000fe20003f24270 */
[----:B------:R-:W-:Y:S02]  /*7a00*/  BSSY B1, `(.L_x_39) ;  /* 0x0000008000017945 */ /* 0x000fe40003800000 */
[----:B-1----:R-:W-:Y:S01]  /*7a10*/  FMUL R3, R12, R23 ;  /* 0x000000170c037220 */ /* 0x002fe20000400000 */
[----:B------:R-:W-:-:S03]  /*7a20*/  ISETP.GT.AND P3, PT, R0, RZ, P1 ;  /* 0x000000ff0000720c */ /* 0x000fc60000f64270 */
[----:B------:R-:W-:-:S05]  /*7a30*/  FFMA R3, R76, R22, R3 ;  /* 0x000000164c037223 */ /* 0x000fca0000000003 */
[----:B------:R-:W-:-:S05]  /*7a40*/  F2FP.BF16.F32.PACK_AB R3, RZ, R3 ;  /* 0x00000003ff03723e */ /* 0x000fca00000010ff */
[----:B------:R1:W-:Y:S01]  /*7a50*/  @P2 STG.E.U16 desc[UR50][R8.64+0x10], R3 ;  /* 0x0000100308002986 */ /* 0x0003e2000c101532 */
[----:B------:R-:W-:Y:S05]  /*7a60*/  @!P3 BRA `(.L_x_40) ;  /* 0x000000000004b947 */ /* 0x000fea0003800000 */
[----:B------:R3:W5:Y:S02]  /*7a70*/  LDG.E.LTC128B.U16 R18, desc[UR50][R6.64+0x12] ;  /* 0x0000123206127981 */ /* 0x000764000c1e1520 */
.L_x_40:
[----:B------:R-:W-:Y:S05]  /*7a80*/  BSYNC B1 ;  /* 0x0000000000017941 */ /* 0x000fea0003800000 */
.L_x_39:
[----:B-----5:R-:W-:Y:S01]  /*7a90*/  IMAD.U32 R12, R18, 0x10000, RZ ;  /* 0x00010000120c7824 */ /* 0x020fe200078e00ff */
[----:B------:R-:W-:Y:S01]  /*7aa0*/  ISETP.GT.AND P0, PT, R0, 0x8, P0 ;  /* 0x000000080000780c */ /* 0x000fe20000704270 */
[----:B------:R-:W-:Y:S02]  /*7ab0*/  BSSY B1, `(.L_x_41) ;  /* 0x0000007000017945 */ /* 0x000fe40003800000 */
[----:B------:R-:W-:-:S04]  /*7ac0*/  FMUL R12, R12, R23 ;  /* 0x000000170c0c7220 */ /* 0x000fc80000400000 */
[----:B------:R-:W-:-:S05]  /*7ad0*/  FFMA R12, R77, R22, R12 ;  /* 0x000000164d0c7223 */ /* 0x000fca000000000c */
[----:B------:R-:W-:-:S05]  /*7ae0*/  F2FP.BF16.F32.PACK_AB R12, RZ, R12 ;  /* 0x0000000cff0c723e */ /* 0x000fca00000010ff */
[----:B------:R0:W-:Y:S01]  /*7af0*/  @P3 STG.E.U16 desc[UR50][R8.64+0x12], R12 ;  /* 0x0000120c08003986 */ /* 0x0001e2000c101532 */
[----:B------:R-:W-:Y:S05]  /*7b00*/  @!P0 BRA `(.L_x_42) ;  /* 0x0000000000048947 */ /* 0x000fea0003800000 */
[----:B------:R0:W5:Y:S02]  /*7b10*/  LDG.E.LTC128B.U16 R18, desc[UR50][R4.64+0x10] ;  /* 0x0000103204127981 */ /* 0x000164000c1e1520 */
.L_x_42:
[----:B------:R-:W-:Y:S05]  /*7b20*/  BSYNC B1 ;  /* 0x0000000000017941 */ /* 0x000fea0003800000 */
.L_x_41:
[----:B0----5:R-:W-:Y:S01]  /*7b30*/  IMAD.U32 R12, R18, 0x10000, RZ ;  /* 0x00010000120c7824 */ /* 0x021fe200078e00ff */
[----:B------:R-:W-:Y:S01]  /*7b40*/  ISETP.GT.AND P1, PT, R0, 0x8, P1 ;  /* 0x000000080000780c */ /* 0x000fe20000f24270 */
[----:B------:R-:W-:Y:S02]  /*7b50*/  BSSY B1, `(.L_x_43) ;  /* 0x0000007000017945 */ /* 0x000fe40003800000 */
[----:B-1----:R-:W-:-:S04]  /*7b60*/  FMUL R3, R12, R23 ;  /* 0x000000170c037220 */ /* 0x002fc80000400000 */
[----:B------:R-:W-:-:S05]  /*7b70*/  FFMA R3, R78, R22, R3 ;  /* 0x000000164e037223 */ /* 0x000fca0000000003 */
[----:B------:R-:W-:-:S05]  /*7b80*/  F2FP.BF16.F32.PACK_AB R3, RZ, R3 ;  /* 0x00000003ff03723e */ /* 0x000fca00000010ff */
[----:B------:R0:W-:Y:S01]  /*7b90*/  @P0 STG.E.U16 desc[UR50][R10.64+0x10], R3 ;  /* 0x000010030a000986 */ /* 0x0001e2000c101532 */
[----:B------:R-:W-:Y:S05]  /*7ba0*/  @!P1 BRA `(.L_x_44) ;  /* 0x0000000000049947 */ /* 0x000fea0003800000 */
[----:B------:R1:W5:Y:S02]  /*7bb0*/  LDG.E.LTC128B.U16 R18, desc[UR50][R4.64+0x12] ;  /* 0x0000123204127981 */ /* 0x000364000c1e1520 */
.L_x_44:
[----:B------:R-:W-:Y:S05]  /*7bc0*/  BSYNC B1 ;  /* 0x0000000000017941 */ /* 0x000fea0003800000 */
.L_x_43:
        /* <DEDUP_REMOVED lines=10> */
.L_x_46:
[----:B------:R-:W-:Y:S05]  /*7c70*/  BSYNC B1 ;  /* 0x0000000000017941 */ /* 0x000fea0003800000 */
.L_x_45:
[----:B0----5:R-:W-:Y:S01]  /*7c80*/  IMAD.U32 R12, R18, 0x10000, RZ ;  /* 0x00010000120c7824 */ /* 0x021fe200078e00ff */
        /* <DEDUP_REMOVED lines=9> */
.L_x_48:
[----:B------:R-:W-:Y:S05]  /*7d20*/  BSYNC B1 ;  /* 0x0000000000017941 */ /* 0x000fea0003800000 */
.L_x_47:
        /* <DEDUP_REMOVED lines=9> */
.L_x_50:
[----:B------:R-:W-:Y:S05]  /*7dc0*/  BSYNC B1 ;  /* 0x0000000000017941 */ /* 0x000fea0003800000 */
.L_x_49:
[----:B0----5:R-:W-:Y:S01]  /*7dd0*/  IMAD.U32 R12, R18, 0x10000, RZ ;  /* 0x00010000120c7824 */ /* 0x021fe200078e00ff */
        /* <DEDUP_REMOVED lines=8> */
.L_x_52:
[----:B------:R-:W-:Y:S05]  /*7e60*/  BSYNC B1 ;  /* 0x0000000000017941 */ /* 0x000fea0003800000 */
.L_x_51:
        /* <DEDUP_REMOVED lines=10> */
.L_x_54:
[----:B------:R-:W-:Y:S05]  /*7f10*/  BSYNC B1 ;  /* 0x0000000000017941 */ /* 0x000fea0003800000 */
.L_x_53:
        /* <DEDUP_REMOVED lines=10> */
.L_x_56:
[----:B------:R-:W-:Y:S05]  /*7fc0*/  BSYNC B1 ;  /* 0x0000000000017941 */ /* 0x000fea0003800000 */
.L_x_55:
        /* <DEDUP_REMOVED lines=9> */
.L_x_58:
[----:B------:R-:W-:Y:S05]  /*8060*/  BSYNC B1 ;  /* 0x0000000000017941 */ /* 0x000fea0003800000 */
.L_x_57:
        /* <DEDUP_REMOVED lines=9> */
.L_x_60:
[----:B------:R-:W-:Y:S05]  /*8100*/  BSYNC B1 ;  /* 0x0000000000017941 */ /* 0x000fea0003800000 */
.L_x_59:
        /* <DEDUP_REMOVED lines=10> */
.L_x_62:
[----:B------:R-:W-:Y:S05]  /*81b0*/  BSYNC B1 ;  /* 0x0000000000017941 */ /* 0x000fea0003800000 */
.L_x_61:
        /* <DEDUP_REMOVED lines=10> */
.L_x_64:
[----:B------:R-:W-:Y:S05]  /*8260*/  BSYNC B1 ;  /* 0x0000000000017941 */ /* 0x000fea0003800000 */
.L_x_63:
        /* <DEDUP_REMOVED lines=9> */
.L_x_66:
[----:B------:R-:W-:Y:S05]  /*8300*/  BSYNC B1 ;  /* 0x0000000000017941 */ /* 0x000fea0003800000 */
.L_x_65:
        /* <DEDUP_REMOVED lines=9> */
.L_x_68:
[----:B------:R-:W-:Y:S05]  /*83a0*/  BSYNC B1 ;  /* 0x0000000000017941 */ /* 0x000fea0003800000 */
.L_x_67:
        /* <DEDUP_REMOVED lines=10> */
.L_x_70:
[----:B------:R-:W-:Y:S05]  /*8450*/  BSYNC B1 ;  /* 0x0000000000017941 */ /* 0x000fea0003800000 */
.L_x_69:
        /* <DEDUP_REMOVED lines=10> */
.L_x_72:
[----:B------:R-:W-:Y:S05]  /*8500*/  BSYNC B1 ;  /* 0x0000000000017941 */ /* 0x000fea0003800000 */
.L_x_71:
        /* <DEDUP_REMOVED lines=9> */
.L_x_74:
[----:B------:R-:W-:Y:S05]  /*85a0*/  BSYNC B1 ;  /* 0x0000000000017941 */ /* 0x000fea0003800000 */
.L_x_73:
        /* <DEDUP_REMOVED lines=9> */
.L_x_76:
[----:B------:R-:W-:Y:S05]  /*8640*/  BSYNC B1 ;  /* 0x0000000000017941 */ /* 0x000fea0003800000 */
.L_x_75:
        /* <DEDUP_REMOVED lines=10> */
.L_x_78:
[----:B------:R-:W-:Y:S05]  /*86f0*/  BSYNC B1 ;  /* 0x0000000000017941 */ /* 0x000fea0003800000 */
.L_x_77:
        /* <DEDUP_REMOVED lines=10> */
.L_x_80:
[----:B------:R-:W-:Y:S05]  /*87a0*/  BSYNC B1 ;  /* 0x0000000000017941 */ /* 0x000fea0003800000 */
.L_x_79:
        /* <DEDUP_REMOVED lines=9> */
.L_x_82:
[----:B------:R-:W-:Y:S05]  /*8840*/  BSYNC B1 ;  /* 0x0000000000017941 */ /* 0x000fea0003800000 */
.L_x_81:
        /* <DEDUP_REMOVED lines=9> */
.L_x_84:
[----:B------:R-:W-:Y:S05]  /*88e0*/  BSYNC B1 ;  /* 0x0000000000017941 */ /* 0x000fea0003800000 */
.L_x_83:
        /* <DEDUP_REMOVED lines=10> */
.L_x_86:
[----:B------:R-:W-:Y:S05]  /*8990*/  BSYNC B1 ;  /* 0x0000000000017941 */ /* 0x000fea0003800000 */
.L_x_85:
        /* <DEDUP_REMOVED lines=10> */
.L_x_88:
[----:B------:R-:W-:Y:S05]  /*8a40*/  BSYNC B1 ;  /* 0x0000000000017941 */ /* 0x000fea0003800000 */
.L_x_87:
        /* <DEDUP_REMOVED lines=9> */
.L_x_90:
[----:B------:R-:W-:Y:S05]  /*8ae0*/  BSYNC B1 ;  /* 0x0000000000017941 */ /* 0x000fea0003800000 */
.L_x_89:
        /* <DEDUP_REMOVED lines=9> */
.L_x_92:
[----:B------:R-:W-:Y:S05]  /*8b80*/  BSYNC B1 ;  /* 0x0000000000017941 */ /* 0x000fea0003800000 */
.L_x_91:
        /* <DEDUP_REMOVED lines=10> */
.L_x_94:
[----:B------:R-:W-:Y:S05]  /*8c30*/  BSYNC B1 ;  /* 0x0000000000017941 */ /* 0x000fea0003800000 */
.L_x_93:
        /* <DEDUP_REMOVED lines=10> */
.L_x_96:
[----:B------:R-:W-:Y:S05]  /*8ce0*/  BSYNC B1 ;  /* 0x0000000000017941 */ /* 0x000fea0003800000 */
.L_x_95:
        /* <DEDUP_REMOVED lines=9> */
.L_x_98:
[----:B------:R-:W-:Y:S05]  /*8d80*/  BSYNC B1 ;  /* 0x0000000000017941 */ /* 0x000fea0003800000 */
.L_x_97:
        /* <DEDUP_REMOVED lines=9> */
.L_x_100:
[----:B------:R-:W-:Y:S05]  /*8e20*/  BSYNC B1 ;  /* 0x0000000000017941 */ /* 0x000fea0003800000 */
.L_x_99:
        /* <DEDUP_REMOVED lines=10> */
.L_x_102:
[----:B------:R-:W-:Y:S05]  /*8ed0*/  BSYNC B1 ;  /* 0x0000000000017941 */ /* 0x000fea0003800000 */
.L_x_101:
        /* <DEDUP_REMOVED lines=10> */
.L_x_104:
[----:B------:R-:W-:Y:S05]  /*8f80*/  BSYNC B1 ;  /* 0x0000000000017941 */ /* 0x000fea0003800000 */
.L_x_103:
        /* <DEDUP_REMOVED lines=9> */
.L_x_106:
[----:B------:R-:W-:Y:S05]  /*9020*/  BSYNC B1 ;  /* 0x0000000000017941 */ /* 0x000fea0003800000 */
.L_x_105:
        /* <DEDUP_REMOVED lines=9> */
.L_x_108:
[----:B------:R-:W-:Y:S05]  /*90c0*/  BSYNC B1 ;  /* 0x0000000000017941 */ /* 0x000fea0003800000 */
.L_x_107:
        /* <DEDUP_REMOVED lines=10> */
.L_x_110:
[----:B------:R-:W-:Y:S05]  /*9170*/  BSYNC B1 ;  /* 0x0000000000017941 */ /* 0x000fea0003800000 */
.L_x_109:
        /* <DEDUP_REMOVED lines=10> */
.L_x_112:
[----:B------:R-:W-:Y:S05]  /*9220*/  BSYNC B1 ;  /* 0x0000000000017941 */ /* 0x000fea0003800000 */
.L_x_111:
        /* <DEDUP_REMOVED lines=9> */
.L_x_114:
[----:B------:R-:W-:Y:S05]  /*92c0*/  BSYNC B1 ;  /* 0x0000000000017941 */ /* 0x000fea0003800000 */
.L_x_113:
        /* <DEDUP_REMOVED lines=9> */
.L_x_116:
[----:B------:R-:W-:Y:S05]  /*9360*/  BSYNC B1 ;  /* 0x0000000000017941 */ /* 0x000fea0003800000 */
.L_x_115:
        /* <DEDUP_REMOVED lines=10> */
.L_x_118:
[----:B------:R-:W-:Y:S05]  /*9410*/  BSYNC B1 ;  /* 0x0000000000017941 */ /* 0x000fea0003800000 */
.L_x_117:
        /* <DEDUP_REMOVED lines=10> */
.L_x_120:
[----:B------:R-:W-:Y:S05]  /*94c0*/  BSYNC B1 ;  /* 0x0000000000017941 */ /* 0x000fea0003800000 */
.L_x_119:
        /* <DEDUP_REMOVED lines=9> */
.L_x_122:
[----:B------:R-:W-:Y:S05]  /*9560*/  BSYNC B1 ;  /* 0x0000000000017941 */ /* 0x000fea0003800000 */
.L_x_121:
        /* <DEDUP_REMOVED lines=9> */
.L_x_124:
[----:B------:R-:W-:Y:S05]  /*9600*/  BSYNC B1 ;  /* 0x0000000000017941 */ /* 0x000fea0003800000 */
.L_x_123:
        /* <DEDUP_REMOVED lines=10> */
.L_x_126:
[----:B------:R-:W-:Y:S05]  /*96b0*/  BSYNC B1 ;  /* 0x0000000000017941 */ /* 0x000fea0003800000 */
.L_x_125:
        /* <DEDUP_REMOVED lines=10> */
.L_x_128:
[----:B------:R-:W-:Y:S05]  /*9760*/  BSYNC B1 ;  /* 0x0000000000017941 */ /* 0x000fea0003800000 */
.L_x_127:
        /* <DEDUP_REMOVED lines=9> */
.L_x_130:
[----:B------:R-:W-:Y:S05]  /*9800*/  BSYNC B1 ;  /* 0x0000000000017941 */ /* 0x000fea0003800000 */
.L_x_129:
        /* <DEDUP_REMOVED lines=9> */
.L_x_132:
[----:B------:R-:W-:Y:S05]  /*98a0*/  BSYNC B1 ;  /* 0x0000000000017941 */ /* 0x000fea0003800000 */
.L_x_131:
        /* <DEDUP_REMOVED lines=10> */
.L_x_134:
[----:B------:R-:W-:Y:S05]  /*9950*/  BSYNC B1 ;  /* 0x0000000000017941 */ /* 0x000fea0003800000 */
.L_x_133:
[----:B0----5:R-:W-:Y:S01]  /*9960*/  IMAD.U32 R12, R18, 0x10000, RZ ;  /* 0x00010000120c7824 */ /* 0x021fe200078e00ff */
[----:B------:R-:W-:Y:S01]  /*9970*/  ISETP.GT.AND P1, PT, R2, 0x69, PT ;  /* 0x000000690200780c */ /* 0x000fe20003f24270 */
[----:B------:R-:W-:Y:S01]  /*9980*/  @P2 IMAD.MOV.U32 R2, RZ, RZ, R8 ;  /* 0x000000ffff022224 */ /* 0x000fe200078e0008 */
[----:B------:R-:W-:Y:S01]  /*9990*/  BSSY B1, `(.L_x_135) ;  /* 0x000000a000017945 */ /* 0x000fe20003800000 */
[----:B------:R-:W-:Y:S01]  /*99a0*/  FMUL R3, R12, R23 ;  /* 0x000000170c037220 */ /* 0x000fe20000400000 */
[----:B------:R-:W-:-:S03]  /*99b0*/  ISETP.GT.AND P3, PT, R0, RZ, P1 ;  /* 0x000000ff0000720c */ /* 0x000fc60000f64270 */
[----:B------:R-:W-:-:S05]  /*99c0*/  FFMA R3, R28, R22, R3 ;  /* 0x000000161c037223 */ /* 0x000fca0000000003 */
[----:B------:R-:W-:-:S04]  /*99d0*/  F2FP.BF16.F32.PACK_AB R3, RZ, R3 ;  /* 0x00000003ff03723e */ /* 0x000fc800000010ff */
[----:B------:R-:W-:Y:S01]  /*99e0*/  PRMT R12, R3, 0x7610, R12 ;  /* 0x00007610030c7816 */ /* 0x000fe2000000000c */
[----:B------:R-:W-:-:S05]  /*99f0*/  @P2 IMAD.MOV.U32 R3, RZ, RZ, R9 ;  /* 0x000000ffff032224 */ /* 0x000fca00078e0009 */
[----:B------:R0:W-:Y:S01]  /*9a00*/  @P2 STG.E.U16 desc[UR50][R2.64+0xd0], R12 ;  /* 0x0000d00c02002986 */ /* 0x0001e2000c101532 */
[----:B------:R-:W-:Y:S05]  /*9a10*/  @!P3 BRA `(.L_x_136) ;  /* 0x000000000004b947 */ /* 0x000fea0003800000 */
[----:B------:R0:W5:Y:S02]  /*9a20*/  LDG.E.LTC128B.U16 R18, desc[UR50][R6.64+0xd2] ;  /* 0x0000d23206127981 */ /* 0x000164000c1e1520 */
.L_x_136:
[----:B------:R-:W-:Y:S05]  /*9a30*/  BSYNC B1 ;  /* 0x0000000000017941 */ /* 0x000fea0003800000 */
.L_x_135:
        /* <DEDUP_REMOVED lines=9> */
.L_x_138:
[----:B------:R-:W-:Y:S05]  /*9ad0*/  BSYNC B1 ;  /* 0x0000000000017941 */ /* 0x000fea0003800000 */
.L_x_137:
[----:B0----5:R-:W-:Y:S01]  /*9ae0*/  IMAD.U32 R2, R18, 0x10000, RZ ;  /* 0x0001000012027824 */ /* 0x021fe200078e00ff */
[----:B------:R-:W-:Y:S01]  /*9af0*/  ISETP.GT.AND P1, PT, R0, 0x8, P1 ;  /* 0x000000080000780c */ /* 0x000fe20000f24270 */
[----:B------:R-:W-:Y:S02]  /*9b00*/  BSSY B1, `(.L_x_139) ;  /* 0x000000a000017945 */ /* 0x000fe40003800000 */
[----:B------:R-:W-:Y:S01]  /*9b10*/  FMUL R3, R2, R23 ;  /* 0x0000001702037220 */ /* 0x000fe20000400000 */
[----:B------:R-:W-:-:S03]  /*9b20*/  @P0 IMAD.MOV.U32 R2, RZ, RZ, R10 ;  /* 0x000000ffff020224 */ /* 0x000fc600078e000a */
[----:B------:R-:W-:-:S05]  /*9b30*/  FFMA R3, R30, R22, R3 ;  /* 0x000000161e037223 */ /* 0x000fca0000000003 */
[----:B------:R-:W-:-:S04]  /*9b40*/  F2FP.BF16.F32.PACK_AB R3, RZ, R3 ;  /* 0x00000003ff03723e */ /* 0x000fc800000010ff */
[----:B---34-:R-:W-:Y:S01]  /*9b50*/  PRMT R6, R3, 0x7610, R6 ;  /* 0x0000761003067816 */ /* 0x018fe20000000006 */
[----:B------:R-:W-:-:S05]  /*9b60*/  @P0 IMAD.MOV.U32 R3, RZ, RZ, R11 ;  /* 0x000000ffff030224 */ /* 0x000fca00078e000b */
[----:B------:R0:W-:Y:S01]  /*9b70*/  @P0 STG.E.U16 desc[UR50][R2.64+0xd0], R6 ;  /* 0x0000d00602000986 */ /* 0x0001e2000c101532 */
[----:B------:R-:W-:Y:S05]  /*9b80*/  @!P1 BRA `(.L_x_140) ;  /* 0x0000000000049947 */ /* 0x000fea0003800000 */
[----:B------:R3:W5:Y:S02]  /*9b90*/  LDG.E.LTC128B.U16 R18, desc[UR50][R4.64+0xd2] ;  /* 0x0000d23204127981 */ /* 0x000764000c1e1520 */
.L_x_140:
[----:B------:R-:W-:Y:S05]  /*9ba0*/  BSYNC B1 ;  /* 0x0000000000017941 */ /* 0x000fea0003800000 */
.L_x_139:
[----:B------:R-:W-:Y:S05]  /*9bb0*/  @!P1 BRA `(.L_x_141) ;  /* 0x0000001000609947 */ /* 0x000fea0003800000 */
[----:B-----5:R-:W-:-:S04]  /*9bc0*/  IMAD.U32 R18, R18, 0x10000, RZ ;  /* 0x0001000012127824 */ /* 0x020fc800078e00ff */
[----:B------:R-:W-:-:S04]  /*9bd0*/  FMUL R18, R18, R23 ;  /* 0x0000001712127220 */ /* 0x000fc80000400000 */
[----:B------:R-:W-:-:S05]  /*9be0*/  FFMA R18, R31, R22, R18 ;  /* 0x000000161f127223 */ /* 0x000fca0000000012 */
[----:B------:R-:W-:-:S05]  /*9bf0*/  F2FP.BF16.F32.PACK_AB R18, RZ, R18 ;  /* 0x00000012ff12723e */ /* 0x000fca00000010ff */
[----:B------:R4:W-:Y:S01]  /*9c00*/  STG.E.U16 desc[UR50][R10.64+0xd2], R18 ;  /* 0x0000d2120a007986 */ /* 0x0009e2000c101532 */
[----:B------:R-:W-:Y:S05]  /*9c10*/  BRA `(.L_x_141) ;  /* 0x0000001000487947 */ /* 0x000fea0003800000 */
.L_x_32:
[----:B------:R-:W-:Y:S01]  /*9c20*/  ULDC.64 UR4, c[0x0][0x5c0] ;  /* 0x0001700000047ab9 */ /* 0x000fe20000000a00 */
[----:B------:R-:W-:Y:S01]  /*9c30*/  ISETP.GT.AND P3, PT, R2, 0x1, PT ;  /* 0x000000010200780c */ /* 0x000fe20003f64270 */
[-C--:B------:R-:W-:Y:S01]  /*9c40*/  FMUL R72, R72, R22.reuse ;  /* 0x0000001648487220 */ /* 0x080fe20000400000 */
[----:B------:R-:W-:Y:S01]  /*9c50*/  LEA R6, P1, R94, UR4, 0x1 ;  /* 0x000000045e067c11 */ /* 0x000fe2000f8208ff */
[-C--:B------:R-:W-:Y:S01]  /*9c60*/  FMUL R73, R73, R22.reuse ;  /* 0x0000001649497220 */ /* 0x080fe20000400000 */
[----:B------:R-:W-:Y:S01]  /*9c70*/  SHF.L.U64.HI R5, R4, 0x4, R5 ;  /* 0x0000000404057819 */ /* 0x000fe20000010205 */
[-C--:B------:R-:W-:Y:S01]  /*9c80*/  FMUL R74, R74, R22.reuse ;  /* 0x000000164a4a7220 */ /* 0x080fe20000400000 */
[----:B------:R-:W-:Y:S01]  /*9c90*/  LEA.HI.X R7, R94, UR5, R9, 0x1, P1 ;  /* 0x000000055e077c11 */ /* 0x000fe200088f0c09 */
[-C--:B------:R-:W-:Y:S01]  /*9ca0*/  FMUL R75, R75, R22.reuse ;  /* 0x000000164b4b7220 */ /* 0x080fe20000400000 */
[----:B------:R-:W-:Y:S01]  /*9cb0*/  ISETP.GT.AND P1, PT, R0, RZ, P3 ;  /* 0x000000ff0000720c */ /* 0x000fe20001f24270 */
[----:B------:R-:W-:Y:S01]  /*9cc0*/  FMUL R76, R76, R22 ;  /* 0x000000164c4c7220 */ /* 0x000fe20000400000 */
[----:B------:R-:W-:Y:S01]  /*9cd0*/  F2FP.BF16.F32.PACK_AB R72, RZ, R72 ;  /* 0x00000048ff48723e */ /* 0x000fe200000010ff */
[-C--:B------:R-:W-:Y:S01]  /*9ce0*/  FMUL R77, R77, R22.reuse ;  /* 0x000000164d4d7220 */ /* 0x080fe20000400000 */
[----:B------:R-:W-:Y:S01]  /*9cf0*/  F2FP.BF16.F32.PACK_AB R73, RZ, R73 ;  /* 0x00000049ff49723e */ /* 0x000fe200000010ff */
[----:B------:R-:W-:Y:S01]  /*9d00*/  FMUL R78, R78, R22 ;  /* 0x000000164e4e7220 */ /* 0x000fe20000400000 */
[----:B------:R-:W-:Y:S01]  /*9d10*/  LEA R4, P5, R4, R6, 0x4 ;  /* 0x0000000604047211 */ /* 0x000fe200078a20ff */
[----:B------:R-:W-:Y:S01]  /*9d20*/  @P2 STG.E.U16 desc[UR50][R6.64], R72 ;  /* 0x0000004806002986 */ /* 0x000fe2000c101532 */
[----:B------:R-:W-:Y:S01]  /*9d30*/  ISETP.GT.AND P2, PT, R2, 0x8, PT ;  /* 0x000000080200780c */ /* 0x000fe20003f44270 */
[-C--:B------:R-:W-:Y:S01]  /*9d40*/  FMUL R79, R79, R22.reuse ;  /* 0x000000164f4f7220 */ /* 0x080fe20000400000 */
[C---:B------:R-:W-:Y:S01]  /*9d50*/  ISETP.GT.AND P3, PT, R0.reuse, 0x8, P3 ;  /* 0x000000080000780c */ /* 0x040fe20001f64270 */
[----:B------:R-:W-:Y:S01]  /*9d60*/  IMAD.X R5, R5, 0x1, R7, P5 ;  /* 0x0000000105057824 */ /* 0x000fe200028e0607 */
[C---:B------:R-:W-:Y:S01]  /*9d70*/  ISETP.GT.AND P4, PT, R0.reuse, RZ, P2 ;  /* 0x000000ff0000720c */ /* 0x040fe20001784270 */
[----:B------:R-:W-:Y:S01]  /*9d80*/  @P1 STG.E.U16 desc[UR50][R6.64+0x2], R73 ;  /* 0x0000024906001986 */ /* 0x000fe2000c101532 */
[----:B------:R-:W-:Y:S01]  /*9d90*/  ISETP.GT.AND P1, PT, R0, 0x8, P0 ;  /* 0x000000080000780c */ /* 0x000fe20000724270 */
[-C--:B------:R-:W-:Y:S01]  /*9da0*/  FMUL R64, R64, R22.reuse ;  /* 0x0000001640407220 */ /* 0x080fe20000400000 */
[----:B------:R-:W-:Y:S01]  /*9db0*/  ISETP.GT.AND P0, PT, R2, 0x9, PT ;  /* 0x000000090200780c */ /* 0x000fe20003f04270 */
[----:B------:R-:W-:Y:S01]  /*9dc0*/  FMUL R65, R65, R22 ;  /* 0x0000001641417220 */ /* 0x000fe20000400000 */
[----:B------:R-:W-:Y:S01]  /*9dd0*/  F2FP.BF16.F32.PACK_AB R74, RZ, R74 ;  /* 0x0000004aff4a723e */ /* 0x000fe200000010ff */
[-C--:B------:R-:W-:Y:S01]  /*9de0*/  FMUL R66, R66, R22.reuse ;  /* 0x0000001642427220 */ /* 0x080fe20000400000 */
[----:B------:R-:W-:Y:S01]  /*9df0*/  ISETP.GT.AND P5, PT, R0, RZ, P0 ;  /* 0x000000ff0000720c */ /* 0x000fe200007a4270 */
[-C--:B------:R-:W-:Y:S01]  /*9e00*/  FMUL R67, R67, R22.reuse ;  /* 0x0000001643437220 */ /* 0x080fe20000400000 */
[----:B------:R-:W-:Y:S01]  /*9e10*/  F2FP.BF16.F32.PACK_AB R75, RZ, R75 ;  /* 0x0000004bff4b723e */ /* 0x000fe200000010ff */
[----:B------:R-:W-:Y:S01]  /*9e20*/  FMUL R68, R68, R22 ;  /* 0x0000001644447220 */ /* 0x000fe20000400000 */
[----:B------:R-:W-:Y:S01]  /*9e30*/  F2FP.BF16.F32.PACK_AB R76, RZ, R76 ;  /* 0x0000004cff4c723e */ /* 0x000fe200000010ff */
[-C--:B------:R-:W-:Y:S01]  /*9e40*/  FMUL R69, R69, R22.reuse ;  /* 0x0000001645457220 */ /* 0x080fe20000400000 */
[----:B------:R-:W-:Y:S01]  /*9e50*/  F2FP.BF16.F32.PACK_AB R77, RZ, R77 ;  /* 0x0000004dff4d723e */ /* 0x000fe200000010ff */
[----:B------:R-:W-:Y:S01]  /*9e60*/  @P1 STG.E.U16 desc[UR50][R4.64], R74 ;  /* 0x0000004a04001986 */ /* 0x000fe2000c101532 */
[----:B------:R-:W-:Y:S01]  /*9e70*/  ISETP.GT.AND P1, PT, R0, 0x8, P2 ;  /* 0x000000080000780c */ /* 0x000fe20001724270 */
[-C--:B------:R-:W-:Y:S01]  /*9e80*/  FMUL R70, R70, R22.reuse ;  /* 0x0000001646467220 */ /* 0x080fe20000400000 */
[----:B------:R-:W-:Y:S01]  /*9e90*/  ISETP.GT.AND P2, PT, R0, 0x8, P0 ;  /* 0x000000080000780c */ /* 0x000fe20000744270 */
[----:B------:R-:W-:Y:S01]  /*9ea0*/  @P3 STG.E.U16 desc[UR50][R4.64+0x2], R75 ;  /* 0x0000024b04003986 */ /* 0x000fe2000c101532 */
[C---:B------:R-:W-:Y:S01]  /*9eb0*/  ISETP.GT.AND P3, PT, R2.reuse, 0x10, PT ;  /* 0x000000100200780c */ /* 0x040fe20003f64270 */
[-C--:B------:R-:W-:Y:S01]  /*9ec0*/  FMUL R71, R71, R22.reuse ;  /* 0x0000001647477220 */ /* 0x080fe20000400000 */
[----:B------:R-:W-:Y:S01]  /*9ed0*/  ISETP.GT.AND P0, PT, R2, 0x11, PT ;  /* 0x000000110200780c */ /* 0x000fe20003f04270 */
[----:B------:R-:W-:Y:S01]  /*9ee0*/  @P4 STG.E.U16 desc[UR50][R6.64+0x10], R76 ;  /* 0x0000104c06004986 */ /* 0x000fe2000c101532 */
[----:B------:R-:W-:Y:S01]  /*9ef0*/  ISETP.GT.AND P4, PT, R0, RZ, P3 ;  /* 0x000000ff0000720c */ /* 0x000fe20001f84270 */
[----:B------:R-:W-:Y:S01]  /*9f00*/  FMUL R56, R56, R22 ;  /* 0x0000001638387220 */ /* 0x000fe20000400000 */
[----:B------:R-:W-:Y:S01]  /*9f10*/  F2FP.BF16.F32.PACK_AB R78, RZ, R78 ;  /* 0x0000004eff4e723e */ /* 0x000fe200000010ff */
[----:B------:R-:W-:Y:S01]  /*9f20*/  @P5 STG.E.U16 desc[UR50][R6.64+0x12], R77 ;  /* 0x0000124d06005986 */ /* 0x000fe2000c101532 */
[----:B------:R-:W-:Y:S01]  /*9f30*/  ISETP.GT.AND P5, PT, R0, RZ, P0 ;  /* 0x000000ff0000720c */ /* 0x000fe200007a4270 */
[----:B------:R-:W-:Y:S01]  /*9f40*/  FMUL R57, R57, R22 ;  /* 0x0000001639397220 */ /* 0x000fe20000400000 */
[----:B------:R-:W-:Y:S01]  /*9f50*/  F2FP.BF16.F32.PACK_AB R79, RZ, R79 ;  /* 0x0000004fff4f723e */ /* 0x000fe200000010ff */
[----:B------:R-:W-:Y:S01]  /*9f60*/  @P1 STG.E.U16 desc[UR50][R4.64+0x10], R78 ;  /* 0x0000104e04001986 */ /* 0x000fe2000c101532 */
[----:B------:R-:W-:Y:S01]  /*9f70*/  F2FP.BF16.F32.PACK_AB R64, RZ, R64 ;  /* 0x00000040ff40723e */ /* 0x000fe200000010ff */
[-C--:B------:R-:W-:Y:S01]  /*9f80*/  FMUL R58, R58, R22.reuse ;  /* 0x000000163a3a7220 */ /* 0x080fe20000400000 */
[----:B------:R-:W-:Y:S01]  /*9f90*/  F2FP.BF16.F32.PACK_AB R65, RZ, R65 ;  /* 0x00000041ff41723e */ /* 0x000fe200000010ff */
[----:B------:R-:W-:Y:S01]  /*9fa0*/  @P2 STG.E.U16 desc[UR50][R4.64+0x12], R79 ;  /* 0x0000124f04002986 */ /* 0x000fe2000c101532 */
[----:B------:R-:W-:Y:S01]  /*9fb0*/  ISETP.GT.AND P1, PT, R0, 0x8, P3 ;  /* 0x000000080000780c */ /* 0x000fe20001f24270 */
[-C--:B------:R-:W-:Y:S01]  /*9fc0*/  FMUL R59, R59, R22.reuse ;  /* 0x000000163b3b7220 */ /* 0x080fe20000400000 */
[----:B------:R-:W-:Y:S01]  /*9fd0*/  ISETP.GT.AND P3, PT, R2, 0x18, PT ;  /* 0x000000180200780c */ /* 0x000fe20003f64270 */
[----:B------:R-:W-:Y:S01]  /*9fe0*/  @P4 STG.E.U16 desc[UR50][R6.64+0x20], R64 ;  /* 0x0000204006004986 */ /* 0x000fe2000c101532 */
[----:B------:R-:W-:Y:S01]  /*9ff0*/  ISETP.GT.AND P2, PT, R0, 0x8, P0 ;  /* 0x000000080000780c */ /* 0x000fe20000744270 */
[-C--:B------:R-:W-:Y:S01]  /*a000*/  FMUL R60, R60, R22.reuse ;  /* 0x000000163c3c7220 */ /* 0x080fe20000400000 */
[----:B------:R-:W-:Y:S01]  /*a010*/  ISETP.GT.AND P0, PT, R2, 0x19, PT ;  /* 0x000000190200780c */ /* 0x000fe20003f04270 */
[----:B------:R-:W-:Y:S01]  /*a020*/  @P5 STG.E.U16 desc[UR50][R6.64+0x22], R65 ;  /* 0x0000224106005986 */ /* 0x000fe2000c101532 */
[C---:B------:R-:W-:Y:S01]  /*a030*/  ISETP.GT.AND P4, PT, R0.reuse, RZ, P3 ;  /* 0x000000ff0000720c */ /* 0x040fe20001f84270 */
[-C--:B------:R-:W-:Y:S01]  /*a040*/  FMUL R61, R61, R22.reuse ;  /* 0x000000163d3d7220 */ /* 0x080fe20000400000 */
[----:B------:R-:W-:Y:S01]  /*a050*/  ISETP.GT.AND P5, PT, R0, RZ, P0 ;  /* 0x000000ff0000720c */ /* 0x000fe200007a4270 */
[----:B------:R-:W-:Y:S01]  /*a060*/  FMUL R62, R62, R22 ;  /* 0x000000163e3e7220 */ /* 0x000fe20000400000 */
[----:B------:R-:W-:Y:S01]  /*a070*/  F2FP.BF16.F32.PACK_AB R66, RZ, R66 ;  /* 0x00000042ff42723e */ /* 0x000fe200000010ff */
[-C--:B------:R-:W-:Y:S01]  /*a080*/  FMUL R63, R63, R22.reuse ;  /* 0x000000163f3f7220 */ /* 0x080fe20000400000 */
[----:B------:R-:W-:Y:S01]  /*a090*/  F2FP.BF16.F32.PACK_AB R67, RZ, R67 ;  /* 0x00000043ff43723e */ /* 0x000fe200000010ff */
[----:B------:R-:W-:Y:S01]  /*a0a0*/  FMUL R48, R48, R22 ;  /* 0x0000001630307220 */ /* 0x000fe20000400000 */
[----:B------:R-:W-:Y:S01]  /*a0b0*/  F2FP.BF16.F32.PACK_AB R68, RZ, R68 ;  /* 0x00000044ff44723e */ /* 0x000fe200000010ff */
[----:B------:R-:W-:Y:S01]  /*a0c0*/  @P1 STG.E.U16 desc[UR50][R4.64+0x20], R66 ;  /* 0x0000204204001986 */ /* 0x000fe2000c101532 */
[----:B------:R-:W-:Y:S01]  /*a0d0*/  F2FP.BF16.F32.PACK_AB R69, RZ, R69 ;  /* 0x00000045ff45723e */ /* 0x000fe200000010ff */
[-C--:B------:R-:W-:Y:S01]  /*a0e0*/  FMUL R49, R49, R22.reuse ;  /* 0x0000001631317220 */ /* 0x080fe20000400000 */
[----:B------:R-:W-:Y:S01]  /*a0f0*/  ISETP.GT.AND P1, PT, R0, 0x8, P3 ;  /* 0x000000080000780c */ /* 0x000fe20001f24270 */
[----:B------:R-:W-:Y:S01]  /*a100*/  @P2 STG.E.U16 desc[UR50][R4.64+0x22], R67 ;  /* 0x0000224304002986 */ /* 0x000fe2000c101532 */
[----:B------:R-:W-:Y:S01]  /*a110*/  ISETP.GT.AND P3, PT, R2, 0x20, PT ;  /* 0x000000200200780c */ /* 0x000fe20003f64270 */
[-C--:B------:R-:W-:Y:S01]  /*a120*/  FMUL R50, R50, R22.reuse ;  /* 0x0000001632327220 */ /* 0x080fe20000400000 */
[----:B------:R-:W-:Y:S01]  /*a130*/  ISETP.GT.AND P2, PT, R0, 0x8, P0 ;  /* 0x000000080000780c */ /* 0x000fe20000744270 */
[----:B------:R-:W-:Y:S01]  /*a140*/  @P4 STG.E.U16 desc[UR50][R6.64+0x30], R68 ;  /* 0x0000304406004986 */ /* 0x000fe2000c101532 */
[----:B------:R-:W-:Y:S01]  /*a150*/  ISETP.GT.AND P0, PT, R2, 0x21, PT ;  /* 0x000000210200780c */ /* 0x000fe20003f04270 */
[-C--:B------:R-:W-:Y:S01]  /*a160*/  FMUL R51, R51, R22.reuse ;  /* 0x0000001633337220 */ /* 0x080fe20000400000 */
[C---:B------:R-:W-:Y:S01]  /*a170*/  ISETP.GT.AND P4, PT, R0.reuse, RZ, P3 ;  /* 0x000000ff0000720c */ /* 0x040fe20001f84270 */
[----:B------:R-:W-:Y:S01]  /*a180*/  @P5 STG.E.U16 desc[UR50][R6.64+0x32], R69 ;  /* 0x0000324506005986 */ /* 0x000fe2000c101532 */
        /* <DEDUP_REMOVED lines=89> */
[----:B------:R-:W-:Y:S01]  /*a720*/  FMUL R31, R31, R22 ;  /* 0x000000161f1f7220 */ /* 0x000fe20000400000 */
[----:B------:R-:W-:Y:S01]  /*a730*/  ISETP.GT.AND P1, PT, R0, 0x8, P3 ;  /* 0x000000080000780c */ /* 0x000fe20001f24270 */
[----:B------:R-:W-:Y:S01]  /*a740*/  @P2 STG.E.U16 desc[UR50][R4.64+0x72], R55 ;  /* 0x0000723704002986 */ /* 0x000fe2000c101532 */
[----:B------:R-:W-:-:S02]  /*a750*/  ISETP.GT.AND P3, PT, R2, 0x48, PT ;  /* 0x000000480200780c */ /* 0x000fc40003f64270 */
[----:B------:R-:W-:Y:S01]  /*a760*/  ISETP.GT.AND P2, PT, R0, 0x8, P0 ;  /* 0x000000080000780c */ /* 0x000fe20000744270 */
[----:B------:R-:W-:Y:S01]  /*a770*/  @P4 STG.E.U16 desc[UR50][R6.64+0x80], R40 ;  /* 0x0000802806004986 */ /* 0x000fe2000c101532 */
[----:B------:R-:W-:Y:S02]  /*a780*/  ISETP.GT.AND P0, PT, R2, 0x49, PT ;  /* 0x000000490200780c */ /* 0x000fe40003f04270 */
[----:B------:R-:W-:Y:S01]  /*a790*/  F2FP.BF16.F32.PACK_AB R42, RZ, R42 ;  /* 0x0000002aff2a723e */ /* 0x000fe200000010ff */
[----:B------:R-:W-:Y:S01]  /*a7a0*/  @P5 STG.E.U16 desc[UR50][R6.64+0x82], R41 ;  /* 0x0000822906005986 */ /* 0x000fe2000c101532 */
[C---:B------:R-:W-:Y:S02]  /*a7b0*/  ISETP.GT.AND P5, PT, R0.reuse, RZ, P3 ;  /* 0x000000ff0000720c */ /* 0x040fe40001fa4270 */
[----:B------:R-:W-:Y:S01]  /*a7c0*/  ISETP.GT.AND P4, PT, R0, RZ, P0 ;  /* 0x000000ff0000720c */ /* 0x000fe20000784270 */
[----:B------:R-:W-:Y:S01]  /*a7d0*/  @P1 STG.E.U16 desc[UR50][R4.64+0x80], R42 ;  /* 0x0000802a04001986 */ /* 0x000fe2000c101532 */
[----:B------:R-:W-:-:S02]  /*a7e0*/  F2FP.BF16.F32.PACK_AB R43, RZ, R43 ;  /* 0x0000002bff2b723e */ /* 0x000fc400000010ff */
[----:B------:R-:W-:Y:S02]  /*a7f0*/  F2FP.BF16.F32.PACK_AB R44, RZ, R44 ;  /* 0x0000002cff2c723e */ /* 0x000fe400000010ff */
[----:B------:R-:W-:Y:S01]  /*a800*/  F2FP.BF16.F32.PACK_AB R45, RZ, R45 ;  /* 0x0000002dff2d723e */ /* 0x000fe200000010ff */
[----:B------:R-:W-:Y:S01]  /*a810*/  @P2 STG.E.U16 desc[UR50][R4.64+0x82], R43 ;  /* 0x0000822b04002986 */ /* 0x000fe2000c101532 */
[----:B------:R-:W-:Y:S02]  /*a820*/  ISETP.GT.AND P1, PT, R0, 0x8, P3 ;  /* 0x000000080000780c */ /* 0x000fe40001f24270 */
[----:B------:R-:W-:Y:S01]  /*a830*/  ISETP.GT.AND P2, PT, R2, 0x50, PT ;  /* 0x000000500200780c */ /* 0x000fe20003f44270 */
[----:B------:R-:W-:Y:S01]  /*a840*/  @P5 STG.E.U16 desc[UR50][R6.64+0x90], R44 ;  /* 0x0000902c06005986 */ /* 0x000fe2000c101532 */
[----:B------:R-:W-:Y:S02]  /*a850*/  ISETP.GT.AND P3, PT, R0, 0x8, P0 ;  /* 0x000000080000780c */ /* 0x000fe40000764270 */
[----:B------:R-:W-:Y:S01]  /*a860*/  ISETP.GT.AND P0, PT, R2, 0x51, PT ;  /* 0x000000510200780c */ /* 0x000fe20003f04270 */
[----:B------:R-:W-:Y:S01]  /*a870*/  @P4 STG.E.U16 desc[UR50][R6.64+0x92], R45 ;  /* 0x0000922d06004986 */ /* 0x000fe2000c101532 */
[----:B------:R-:W-:-:S02]  /*a880*/  ISETP.GT.AND P5, PT, R0, RZ, P2 ;  /* 0x000000ff0000720c */ /* 0x000fc400017a4270 */
[C---:B------:R-:W-:Y:S02]  /*a890*/  ISETP.GT.AND P4, PT, R0.reuse, RZ, P0 ;  /* 0x000000ff0000720c */ /* 0x040fe40000784270 */
[----:B------:R-:W-:Y:S02]  /*a8a0*/  F2FP.BF16.F32.PACK_AB R46, RZ, R46 ;  /* 0x0000002eff2e723e */ /* 0x000fe400000010ff */
[----:B------:R-:W-:Y:S02]  /*a8b0*/  F2FP.BF16.F32.PACK_AB R47, RZ, R47 ;  /* 0x0000002fff2f723e */ /* 0x000fe400000010ff */
[----:B------:R-:W-:Y:S01]  /*a8c0*/  F2FP.BF16.F32.PACK_AB R32, RZ, R32 ;  /* 0x00000020ff20723e */ /* 0x000fe200000010ff */
[----:B------:R-:W-:Y:S01]  /*a8d0*/  @P1 STG.E.U16 desc[UR50][R4.64+0x90], R46 ;  /* 0x0000902e04001986 */ /* 0x000fe2000c101532 */
[----:B------:R-:W-:Y:S02]  /*a8e0*/  F2FP.BF16.F32.PACK_AB R33, RZ, R33 ;  /* 0x00000021ff21723e */ /* 0x000fe400000010ff */
[C---:B------:R-:W-:Y:S01]  /*a8f0*/  ISETP.GT.AND P2, PT, R0.reuse, 0x8, P2 ;  /* 0x000000080000780c */ /* 0x040fe20001744270 */
[----:B------:R-:W-:Y:S01]  /*a900*/  @P3 STG.E.U16 desc[UR50][R4.64+0x92], R47 ;  /* 0x0000922f04003986 */ /* 0x000fe2000c101532 */
[----:B------:R-:W-:-:S02]  /*a910*/  ISETP.GT.AND P0, PT, R0, 0x8, P0 ;  /* 0x000000080000780c */ /* 0x000fc40000704270 */
[----:B------:R-:W-:Y:S01]  /*a920*/  F2FP.BF16.F32.PACK_AB R34, RZ, R34 ;  /* 0x00000022ff22723e */ /* 0x000fe200000010ff */
[----:B------:R-:W-:Y:S01]  /*a930*/  @P5 STG.E.U16 desc[UR50][R6.64+0xa0], R32 ;  /* 0x0000a02006005986 */ /* 0x000fe2000c101532 */
[C---:B------:R-:W-:Y:S02]  /*a940*/  ISETP.GT.AND P5, PT, R2.reuse, 0x58, PT ;  /* 0x000000580200780c */ /* 0x040fe40003fa4270 */
[----:B------:R-:W-:Y:S01]  /*a950*/  F2FP.BF16.F32.PACK_AB R35, RZ, R35 ;  /* 0x00000023ff23723e */ /* 0x000fe200000010ff */
[----:B------:R-:W-:Y:S01]  /*a960*/  @P4 STG.E.U16 desc[UR50][R6.64+0xa2], R33 ;  /* 0x0000a22106004986 */ /* 0x000fe2000c101532 */
[----:B------:R-:W-:Y:S02]  /*a970*/  ISETP.GT.AND P4, PT, R2, 0x59, PT ;  /* 0x000000590200780c */ /* 0x000fe40003f84270 */
[C---:B------:R-:W-:Y:S01]  /*a980*/  ISETP.GT.AND P1, PT, R0.reuse, RZ, P5 ;  /* 0x000000ff0000720c */ /* 0x040fe20002f24270 */
[----:B------:R-:W-:Y:S01]  /*a990*/  @P2 STG.E.U16 desc[UR50][R4.64+0xa0], R34 ;  /* 0x0000a02204002986 */ /* 0x000fe2000c101532 */
[----:B------:R-:W-:-:S02]  /*a9a0*/  ISETP.GT.AND P6, PT, R0, RZ, P4 ;  /* 0x000000ff0000720c */ /* 0x000fc400027c4270 */
[----:B------:R-:W-:Y:S01]  /*a9b0*/  F2FP.BF16.F32.PACK_AB R36, RZ, R36 ;  /* 0x00000024ff24723e */ /* 0x000fe200000010ff */
[----:B------:R-:W-:Y:S01]  /*a9c0*/  @P0 STG.E.U16 desc[UR50][R4.64+0xa2], R35 ;  /* 0x0000a22304000986 */ /* 0x000fe2000c101532 */
[----:B------:R-:W-:Y:S02]  /*a9d0*/  ISETP.GT.AND P5, PT, R0, 0x8, P5 ;  /* 0x000000080000780c */ /* 0x000fe40002fa4270 */
[C---:B------:R-:W-:Y:S02]  /*a9e0*/  ISETP.GT.AND P3, PT, R2.reuse, 0x60, PT ;  /* 0x000000600200780c */ /* 0x040fe40003f64270 */
[C---:B------:R-:W-:Y:S02]  /*a9f0*/  ISETP.GT.AND P2, PT, R2.reuse, 0x61, PT ;  /* 0x000000610200780c */ /* 0x040fe40003f44270 */
[C---:B------:R-:W-:Y:S01]  /*aa00*/  ISETP.GT.AND P0, PT, R2.reuse, 0x69, PT ;  /* 0x000000690200780c */ /* 0x040fe20003f04270 */
[----:B------:R-:W-:Y:S01]  /*aa10*/  @P1 STG.E.U16 desc[UR50][R6.64+0xb0], R36 ;  /* 0x0000b02406001986 */ /* 0x000fe2000c101532 */
[----:B------:R-:W-:Y:S01]  /*aa20*/  ISETP.GT.AND P1, PT, R2, 0x68, PT ;  /* 0x000000680200780c */ /* 0x000fe20003f24270 */
[----:B------:R-:W-:Y:S01]  /*aa30*/  @P6 IMAD.MOV.U32 R2, RZ, RZ, R6 ;  /* 0x000000ffff026224 */ /* 0x000fe200078e0006 */
[----:B------:R-:W-:Y:S01]  /*aa40*/  ISETP.GT.AND P4, PT, R0, 0x8, P4 ;  /* 0x000000080000780c */ /* 0x000fe20002784270 */
[----:B------:R-:W-:Y:S01]  /*aa50*/  @P6 IMAD.MOV.U32 R3, RZ, RZ, R7 ;  /* 0x000000ffff036224 */ /* 0x000fe200078e0007 */
[----:B------:R-:W-:-:S02]  /*aa60*/  F2FP.BF16.F32.PACK_AB R37, RZ, R37 ;  /* 0x00000025ff25723e */ /* 0x000fc400000010ff */
[----:B------:R-:W-:Y:S02]  /*aa70*/  F2FP.BF16.F32.PACK_AB R38, RZ, R38 ;  /* 0x00000026ff26723e */ /* 0x000fe400000010ff */
[----:B------:R-:W-:Y:S01]  /*aa80*/  F2FP.BF16.F32.PACK_AB R39, RZ, R39 ;  /* 0x00000027ff27723e */ /* 0x000fe200000010ff */
[----:B------:R0:W-:Y:S01]  /*aa90*/  @P6 STG.E.U16 desc[UR50][R2.64+0xb2], R37 ;  /* 0x0000b22502006986 */ /* 0x0001e2000c101532 */
[C---:B------:R-:W-:Y:S02]  /*aaa0*/  ISETP.GT.AND P6, PT, R0.reuse, RZ, P3 ;  /* 0x000000ff0000720c */ /* 0x040fe40001fc4270 */
[----:B------:R-:W-:Y:S02]  /*aab0*/  ISETP.GT.AND P3, PT, R0, 0x8, P3 ;  /* 0x000000080000780c */ /* 0x000fe40001f64270 */
[----:B------:R-:W-:Y:S02]  /*aac0*/  F2FP.BF16.F32.PACK_AB R24, RZ, R24 ;  /* 0x00000018ff18723e */ /* 0x000fe400000010ff */
[----:B------:R-:W-:-:S02]  /*aad0*/  F2FP.BF16.F32.PACK_AB R25, RZ, R25 ;  /* 0x00000019ff19723e */ /* 0x000fc400000010ff */
[----:B------:R-:W-:Y:S02]  /*aae0*/  F2FP.BF16.F32.PACK_AB R26, RZ, R26 ;  /* 0x0000001aff1a723e */ /* 0x000fe400000010ff */
[----:B------:R-:W-:Y:S01]  /*aaf0*/  F2FP.BF16.F32.PACK_AB R27, RZ, R27 ;  /* 0x0000001bff1b723e */ /* 0x000fe200000010ff */
[----:B0-----:R-:W-:Y:S01]  /*ab00*/  @P5 IMAD.MOV.U32 R2, RZ, RZ, R4 ;  /* 0x000000ffff025224 */ /* 0x001fe200078e0004 */
[----:B------:R-:W-:Y:S01]  /*ab10*/  F2FP.BF16.F32.PACK_AB R28, RZ, R28 ;  /* 0x0000001cff1c723e */ /* 0x000fe200000010ff */
[----:B------:R-:W-:Y:S01]  /*ab20*/  @P5 IMAD.MOV.U32 R3, RZ, RZ, R5 ;  /* 0x000000ffff035224 */ /* 0x000fe200078e0005 */
[----:B------:R-:W-:Y:S02]  /*ab30*/  F2FP.BF16.F32.PACK_AB R29, RZ, R29 ;  /* 0x0000001dff1d723e */ /* 0x000fe400000010ff */
[----:B------:R-:W-:Y:S02]  /*ab40*/  F2FP.BF16.F32.PACK_AB R30, RZ, R30 ;  /* 0x0000001eff1e723e */ /* 0x000fe400000010ff */
[----:B------:R0:W-:Y:S01]  /*ab50*/  @P5 STG.E.U16 desc[UR50][R2.64+0xb0], R38 ;  /* 0x0000b02602005986 */ /* 0x0001e2000c101532 */
[----:B------:R-:W-:-:S02]  /*ab60*/  ISETP.GT.AND P5, PT, R0, RZ, P1 ;  /* 0x000000ff0000720c */ /* 0x000fc40000fa4270 */
[----:B------:R-:W-:Y:S02]  /*ab70*/  ISETP.GT.AND P1, PT, R0, 0x8, P1 ;  /* 0x000000080000780c */ /* 0x000fe40000f24270 */
[----:B------:R-:W-:Y:S01]  /*ab80*/  F2FP.BF16.F32.PACK_AB R31, RZ, R31 ;  /* 0x0000001fff1f723e */ /* 0x000fe200000010ff */
[----:B0-----:R-:W-:Y:S02]  /*ab90*/  @P4 IMAD.MOV.U32 R2, RZ, RZ, R4 ;  /* 0x000000ffff024224 */ /* 0x001fe400078e0004 */
[----:B------:R-:W-:-:S05]  /*aba0*/  @P4 IMAD.MOV.U32 R3, RZ, RZ, R5 ;  /* 0x000000ffff034224 */ /* 0x000fca00078e0005 */
[----:B------:R0:W-:Y:S01]  /*abb0*/  @P4 STG.E.U16 desc[UR50][R2.64+0xb2], R39 ;  /* 0x0000b22702004986 */ /* 0x0001e2000c101532 */
[C---:B------:R-:W-:Y:S02]  /*abc0*/  ISETP.GT.AND P4, PT, R0.reuse, RZ, P2 ;  /* 0x000000ff0000720c */ /* 0x040fe40001784270 */
[----:B------:R-:W-:Y:S01]  /*abd0*/  ISETP.GT.AND P2, PT, R0, 0x8, P2 ;  /* 0x000000080000780c */ /* 0x000fe20001744270 */
[----:B0-----:R-:W-:Y:S02]  /*abe0*/  @P6 IMAD.MOV.U32 R2, RZ, RZ, R6 ;  /* 0x000000ffff026224 */ /* 0x001fe400078e0006 */
[----:B------:R-:W-:-:S05]  /*abf0*/  @P6 IMAD.MOV.U32 R3, RZ, RZ, R7 ;  /* 0x000000ffff036224 */ /* 0x000fca00078e0007 */
[----:B------:R0:W-:Y:S01]  /*ac00*/  @P6 STG.E.U16 desc[UR50][R2.64+0xc0], R24 ;  /* 0x0000c01802006986 */ /* 0x0001e2000c101532 */
[C---:B------:R-:W-:Y:S02]  /*ac10*/  ISETP.GT.AND P6, PT, R0.reuse, RZ, P0 ;  /* 0x000000ff0000720c */ /* 0x040fe400007c4270 */
[----:B------:R-:W-:Y:S01]  /*ac20*/  ISETP.GT.AND P0, PT, R0, 0x8, P0 ;  /* 0x000000080000780c */ /* 0x000fe20000704270 */
[----:B0-----:R-:W-:Y:S02]  /*ac30*/  @P4 IMAD.MOV.U32 R2, RZ, RZ, R6 ;  /* 0x000000ffff024224 */ /* 0x001fe400078e0006 */
[----:B------:R-:W-:-:S05]  /*ac40*/  @P4 IMAD.MOV.U32 R3, RZ, RZ, R7 ;  /* 0x000000ffff034224 */ /* 0x000fca00078e0007 */
[----:B------:R0:W-:Y:S02]  /*ac50*/  @P4 STG.E.U16 desc[UR50][R2.64+0xc2], R25 ;  /* 0x0000c21902004986 */ /* 0x0001e4000c101532 */
        /* <DEDUP_REMOVED lines=8> */
[----:B------:R0:W-:Y:S04]  /*ace0*/  @P5 STG.E.U16 desc[UR50][R2.64+0xd0], R28 ;  /* 0x0000d01c02005986 */ /* 0x0001e8000c101532 */
[----:B------:R1:W-:Y:S01]  /*acf0*/  @P6 STG.E.U16 desc[UR50][R6.64+0xd2], R29 ;  /* 0x0000d21d06006986 */ /* 0x0003e2000c101532 */
[----:B0-----:R-:W-:Y:S02]  /*ad00*/  @P1 IMAD.MOV.U32 R2, RZ, RZ, R4 ;  /* 0x000000ffff021224 */ /* 0x001fe400078e0004 */
[----:B------:R-:W-:-:S05]  /*ad10*/  @P1 IMAD.MOV.U32 R3, RZ, RZ, R5 ;  /* 0x000000ffff031224 */ /* 0x000fca00078e0005 */
[----:B------:R1:W-:Y:S04]  /*ad20*/  @P1 STG.E.U16 desc[UR50][R2.64+0xd0], R30 ;  /* 0x0000d01e02001986 */ /* 0x0003e8000c101532 */
[----:B------:R1:W-:Y:S02]  /*ad30*/  @P0 STG.E.U16 desc[UR50][R4.64+0xd2], R31 ;  /* 0x0000d21f04000986 */ /* 0x0003e4000c101532 */
.L_x_141:
[----:B------:R-:W-:Y:S05]  /*ad40*/  BSYNC B0 ;  /* 0x0000000000007941 */ /* 0x000fea0003800000 */
.L_x_31:
[----:B01----:R-:W-:Y:S01]  /*ad50*/  IMAD.U32 R2, RZ, RZ, UR54 ;  /* 0x00000036ff027e24 */ /* 0x003fe2000f8e00ff */
[----:B------:R-:W-:Y:S01]  /*ad60*/  ULDC.64 UR4, c[0x0][0x650] ;  /* 0x0001940000047ab9 */ /* 0x000fe20000000a00 */
[----:B------:R-:W-:Y:S01]  /*ad70*/  IMAD.U32 R0, RZ, RZ, UR37 ;  /* 0x00000025ff007e24 */ /* 0x000fe2000f8e00ff */
[----:B------:R0:W-:Y:S01]  /*ad80*/  SYNCS.ARRIVE.TRANS64.A1T0 RZ, [R86+UR43], RZ ;  /* 0x000000ff56ff79a7 */ /* 0x0001e2000810002b */
[----:B------:R-:W-:Y:S01]  /*ad90*/  IMAD.U32 R3, RZ, RZ, UR55 ;  /* 0x00000037ff037e24 */ /* 0x000fe2000f8e00ff */
[C---:B------:R-:W-:Y:S01]  /*ada0*/  LEA R16, P0, R2.reuse, R16, 0x1 ;  /* 0x0000001002107211 */ /* 0x040fe200078008ff */
[----:B----45:R-:W-:Y:S02]  /*adb0*/  IMAD.MOV.U32 R18, RZ, RZ, -0x1 ;  /* 0xffffffffff127424 */ /* 0x030fe400078e00ff */
[----:B------:R-:W-:Y:S01]  /*adc0*/  IMAD.MOV.U32 R19, RZ, RZ, -0x1 ;  /* 0xffffffffff137424 */ /* 0x000fe200078e00ff */
[----:B------:R-:W-:Y:S01]  /*add0*/  LEA.HI.X R17, R2, R17, R0, 0x1, P0 ;  /* 0x0000001102117211 */ /* 0x000fe200000f0c00 */
[----:B------:R-:W-:Y:S01]  /*ade0*/  IMAD.MOV.U32 R2, RZ, RZ, -0x1 ;  /* 0xffffffffff027424 */ /* 0x000fe200078e00ff */
[----:B------:R-:W-:-:S02]  /*adf0*/  ISETP.GE.U32.AND P0, PT, R16, UR4, PT ;  /* 0x0000000410007c0c */ /* 0x000fc4000bf06070 */
[----:B------:R-:W-:Y:S02]  /*ae00*/  PRMT R0, RZ, 0x7610, R0 ;  /* 0x00007610ff007816 */ /* 0x000fe40000000000 */
[----:B------:R-:W-:-:S13]  /*ae10*/  ISETP.GE.U32.AND.EX P0, PT, R17, UR5, PT, P0 ;  /* 0x0000000511007c0c */ /* 0x000fda000bf06100 */
[----:B0-----:R-:W-:Y:S05]  /*ae20*/  @P0 BRA `(.L_x_142) ;  /* 0x00000004008c0947 */ /* 0x001fea0003800000 */
[----:B------:R-:W0:Y:S01]  /*ae30*/  S2UR UR6, SR_CTAID.X ;  /* 0x00000000000679c3 */ /* 0x000e220000002500 */
[----:B------:R-:W-:Y:S01]  /*ae40*/  ULDC.64 UR4, c[0x0][0x628] ;  /* 0x00018a0000047ab9 */ /* 0x000fe20000000a00 */
[----:B------:R-:W-:Y:S01]  /*ae50*/  ULDC UR7, c[0x0][0x150] ;  /* 0x0000540000077ab9 */ /* 0x000fe20000000800 */
[----:B------:R-:W-:Y:S01]  /*ae60*/  ISETP.NE.U32.AND P0, PT, RZ, UR4, PT ;  /* 0x00000004ff007c0c */ /* 0x000fe2000bf05070 */
[----:B------:R-:W-:Y:S01]  /*ae70*/  ULDC UR15, c[0x0][0x630] ;  /* 0x00018c00000f7ab9 */ /* 0x000fe20000000800 */
[C---:B------:R-:W-:Y:S01]  /*ae80*/  R2UR UR16, R16.reuse ;  /* 0x00000000101072ca */ /* 0x040fe200000e0000 */
[----:B------:R-:W-:Y:S01]  /*ae90*/  ULDC UR18, c[0x0][0x154] ;  /* 0x0000550000127ab9 */ /* 0x000fe20000000800 */
[----:B------:R-:W-:Y:S01]  /*aea0*/  ISETP.NE.AND.EX P0, PT, RZ, UR5, PT, P0 ;  /* 0x00000005ff007c0c */ /* 0x000fe2000bf05300 */
[----:B------:R-:W1:Y:S01]  /*aeb0*/  S2UR UR21, SR_CTAID.Y ;  /* 0x00000000001579c3 */ /* 0x000e620000002600 */
[----:B------:R-:W-:Y:S02]  /*aec0*/  R2UR UR17, R17 ;  /* 0x00000000111172ca */ /* 0x000fe400000e0000 */
[----:B------:R-:W-:-:S02]  /*aed0*/  R2UR UR12, R16 ;  /* 0x00000000100c72ca */ /* 0x000fc400000e0000 */
[----:B------:R-:W-:Y:S02]  /*aee0*/  R2UR UR13, R17 ;  /* 0x00000000110d72ca */ /* 0x000fe400000e0000 */
[----:B0-----:R-:W-:-:S05]  /*aef0*/  I2FP.F32.U32 R0, UR6 ;  /* 0x0000000600007c45 */ /* 0x001fca0008201000 */
[----:B------:R-:W-:-:S04]  /*af00*/  FMUL R0, R0, UR7 ;  /* 0x0000000700007c20 */ /* 0x000fc80008400000 */
[----:B------:R0:W4:Y:S01]  /*af10*/  F2I.U32.TRUNC.NTZ R2, R0 ;  /* 0x0000000000027305 */ /* 0x000122000020f000 */
[----:B-1----:R-:W-:Y:S05]  /*af20*/  @!P0 BRA `(.L_x_143) ;  /* 0x0000000000308947 */ /* 0x002fea0003800000 */
        /* <DEDUP_REMOVED lines=12> */
.L_x_143:
[----:B------:R-:W-:Y:S01]  /*aff0*/  USHF.R.U64 UR8, UR12, UR15, UR13 ;  /* 0x0000000f0c087299 */ /* 0x000fe2000800120d */
[----:B0-----:R-:W-:Y:S01]  /*b000*/  I2FP.F32.U32 R0, UR21 ;  /* 0x0000001500007c45 */ /* 0x001fe20008201000 */
[----:B------:R-:W-:Y:S02]  /*b010*/  USHF.R.U32.HI UR4, URZ, UR15, UR13 ;  /* 0x0000000f3f047299 */ /* 0x000fe4000801160d */
[----:B------:R-:W-:Y:S02]  /*b020*/  UIADD3 UR7, UP0, URZ, -UR8, URZ ;  /* 0x800000083f077290 */ /* 0x000fe4000ff1e03f */
[----:B------:R-:W-:Y:S01]  /*b030*/  FMUL R0, R0, UR18 ;  /* 0x0000001200007c20 */ /* 0x000fe20008400000 */
[----:B------:R-:W-:Y:S01]  /*b040*/  ULDC.64 UR12, c[0x0][0x620] ;  /* 0x00018800000c7ab9 */ /* 0x000fe20000000a00 */
[----:B------:R-:W-:Y:S01]  /*b050*/  UIADD3.X UR4, URZ, ~UR4, URZ, UP0, !UPT ;  /* 0x800000043f047290 */ /* 0x000fe200087fe43f */
[----:B------:R-:W-:Y:S01]  /*b060*/  UMOV UR10, UR16 ;  /* 0x00000010000a7c82 */ /* 0x000fe20008000000 */
[----:B------:R-:W-:-:S02]  /*b070*/  UMOV UR11, UR17 ;  /* 0x00000011000b7c82 */ /* 0x000fc40008000000 */
[----:B------:R-:W0:Y:S01]  /*b080*/  F2I.U32.TRUNC.NTZ R0, R0 ;  /* 0x0000000000007305 */ /* 0x000e22000020f000 */
[----:B------:R-:W-:Y:S01]  /*b090*/  UIMAD UR4, UR4, UR12, URZ ;  /* 0x0000000c040472a4 */ /* 0x000fe2000f8e023f */
[----:B----4-:R-:W-:Y:S01]  /*b0a0*/  R2UR UR17, R2 ;  /* 0x00000000021172ca */ /* 0x010fe200000e0000 */
        /* <DEDUP_REMOVED lines=9> */
[----:B------:R-:W-:Y:S01]  /*b140*/  USHF.R.U64 UR15, UR10, UR12, UR7 ;  /* 0x0000000c0a0f7299 */ /* 0x000fe20008001207 */
[----:B0-----:R-:W-:Y:S01]  /*b150*/  R2UR UR13, R0 ;  /* 0x00000000000d72ca */ /* 0x001fe200000e0000 */
[----:B------:R-:W-:Y:S01]  /*b160*/  USHF.R.U32.HI UR7, URZ, UR12, UR7 ;  /* 0x0000000c3f077299 */ /* 0x000fe20008011607 */
[----:B------:R-:W-:Y:S01]  /*b170*/  ISETP.NE.AND.EX P0, PT, RZ, UR5, PT, P0 ;  /* 0x00000005ff007c0c */ /* 0x000fe2000bf05300 */
[----:B------:R-:W-:Y:S01]  /*b180*/  ULDC UR22, c[0x0][0x608] ;  /* 0x0001820000167ab9 */ /* 0x000fe20000000800 */
[----:B------:R-:W-:-:S02]  /*b190*/  UIADD3 UR10, -UR17, URZ, URZ ;  /* 0x0000003f110a7290 */ /* 0x000fc4000fffe13f */
[----:B------:R-:W-:Y:S02]  /*b1a0*/  USHF.R.U64 UR18, UR15, UR22, UR7 ;  /* 0x000000160f127299 */ /* 0x000fe40008001207 */
[----:B------:R-:W-:Y:S01]  /*b1b0*/  USHF.R.U32.HI UR7, URZ, UR22, UR7 ;  /* 0x000000163f077299 */ /* 0x000fe20008011607 */
[----:B------:R-:W-:Y:S01]  /*b1c0*/  UMOV UR16, 0x1 ;  /* 0x0000000100107882 */ /* 0x000fe20000000000 */
[----:B------:R-:W-:Y:S02]  /*b1d0*/  ULDC UR20, c[0x0][0x144] ;  /* 0x0000510000147ab9 */ /* 0x000fe40000000800 */
[----:B------:R-:W-:Y:S01]  /*b1e0*/  USHF.R.U64 UR17, UR18, UR23, UR7 ;  /* 0x0000001712117299 */ /* 0x000fe20008001207 */
[----:B------:R-:W-:Y:S01]  /*b1f0*/  ULDC UR9, c[0x0][0x600] ;  /* 0x0001800000097ab9 */ /* 0x000fe20000000800 */
[----:B------:R-:W-:Y:S02]  /*b200*/  UIADD3 UR22, -UR13, URZ, URZ ;  /* 0x0000003f0d167290 */ /* 0x000fe4000fffe13f */
[----:B------:R-:W-:-:S02]  /*b210*/  USHF.L.U32 UR16, UR16, UR23, URZ ;  /* 0x0000001710107299 */ /* 0x000fc4000800063f */
[----:B------:R-:W-:Y:S02]  /*b220*/  USHF.R.U32.HI UR13, URZ, UR23, UR7 ;  /* 0x000000173f0d7299 */ /* 0x000fe40008011607 */
[----:B------:R-:W-:Y:S02]  /*b230*/  UIADD3 UR14, UR9, -0x1, URZ ;  /* 0xffffffff090e7890 */ /* 0x000fe4000fffe03f */
[----:B------:R-:W-:Y:S02]  /*b240*/  ULOP3.LUT UR19, URZ, UR19, URZ, 0x33, !UPT ;  /* 0x000000133f137292 */ /* 0x000fe4000f8e333f */
        /* <DEDUP_REMOVED lines=16> */
.L_x_144:
[----:B------:R-:W-:Y:S01]  /*b350*/  UISETP.NE.AND UP0, UPT, UR45, URZ, UPT ;  /* 0x0000003f2d00728c */ /* 0x000fe2000bf05270 */
[----:B------:R-:W-:Y:S01]  /*b360*/  IMAD.MOV.U32 R0, RZ, RZ, 0x1 ;  /* 0x00000001ff007424 */ /* 0x000fe200078e00ff */
[----:B------:R-:W-:Y:S01]  /*b370*/  USHF.R.U64 UR4, UR12, UR24, UR13 ;  /* 0x000000180c047299 */ /* 0x000fe2000800120d */
[----:B------:R-:W-:Y:S01]  /*b380*/  IMAD.U32 R19, RZ, RZ, UR8 ;  /* 0x00000008ff137e24 */ /* 0x000fe2000f8e00ff */
[----:B------:R-:W-:Y:S02]  /*b390*/  ULOP3.LUT UR19, UR18, UR19, URZ, 0xc0, !UPT ;  /* 0x0000001312137292 */ /* 0x000fe4000f8ec03f */
[----:B------:R-:W-:Y:S02]  /*b3a0*/  UIADD3 UR5, -UR4, URZ, URZ ;  /* 0x0000003f04057290 */ /* 0x000fe4000fffe13f */
[----:B------:R-:W-:Y:S02]  /*b3b0*/  ULOP3.LUT UR14, UR15, UR14, URZ, 0xc0, !UPT ;  /* 0x0000000e0f0e7292 */ /* 0x000fe4000f8ec03f */
[----:B------:R-:W-:-:S02]  /*b3c0*/  UIMAD UR4, UR16, UR4, UR19 ;  /* 0x00000004100472a4 */ /* 0x000fc4000f8e0213 */
        /* <DEDUP_REMOVED lines=9> */
.L_x_142:
[----:B------:R-:W-:Y:S02]  /*b460*/  LOP3.LUT P0, RZ, R0, 0xff, RZ, 0xc0, !PT ;  /* 0x000000ff00ff7812 */ /* 0x000fe4000780c0ff */
[----:B------:R-:W-:-:S11]  /*b470*/  LOP3.LUT R90, R90, 0x1, RZ, 0x3c, !PT ;  /* 0x000000015a5a7812 */ /* 0x000fd600078e3cff */
[----:B------:R-:W-:Y:S05]  /*b480*/  @P0 BRA `(.L_x_145) ;  /* 0xffffff60003c0947 */ /* 0x000fea000383ffff */
[----:B------:R-:W-:Y:S05]  /*b490*/  EXIT ;  /* 0x000000000000794d */ /* 0x000fea0003800000 */
.L_x_12:
[----:B------:R-:W-:-:S08]  /*b4a0*/  ISETP.NE.AND P0, PT, RZ, UR8, PT ;  /* 0x00000008ff007c0c */ /* 0x000fd0000bf05270 */
[----:B-----5:R-:W0:-:S00]  /*b4b0*/  USETMAXREG.DEALLOC.CTAPOOL 0x28 ;  /* 0x00000028000079c8 */ /* 0x020e0000080e0500 */
[----:B------:R-:W-:Y:S05]  /*b4c0*/  @P0 EXIT ;  /* 0x000000000000094d */ /* 0x000fea0003800000 */
[----:B0-----:R-:W-:Y:S01]  /*b4d0*/  LOP3.LUT P0, RZ, R5, 0xff, RZ, 0xc0, !PT ;  /* 0x000000ff05ff7812 */ /* 0x001fe2000780c0ff */
[----:B------:R-:W-:Y:S02]  /*b4e0*/  IMAD.MOV.U32 R8, RZ, RZ, 0x1 ;  /* 0x00000001ff087424 */ /* 0x000fe400078e00ff */
[----:B------:R-:W-:-:S10]  /*b4f0*/  IMAD.MOV.U32 R0, RZ, RZ, RZ ;  /* 0x000000ffff007224 */ /* 0x000fd400078e00ff */
[----:B------:R-:W-:Y:S05]  /*b500*/  @!P0 BRA `(.L_x_146) ;  /* 0x0000000c009c8947 */ /* 0x000fea0003800000 */
[----:B------:R-:W-:Y:S01]  /*b510*/  LOP3.LUT P0, RZ, R4, 0x1f, RZ, 0xc0, !PT ;  /* 0x0000001f04ff7812 */ /* 0x000fe2000780c0ff */
[----:B------:R-:W-:Y:S01]  /*b520*/  ULDC UR21, c[0x0][0x658] ;  /* 0x0001960000157ab9 */ /* 0x000fe20000000800 */
[----:B------:R-:W-:Y:S01]  /*b530*/  UMOV UR4, 0xffffffff ;  /* 0xffffffff00047882 */ /* 0x000fe20000000000 */
[----:B------:R-:W-:Y:S01]  /*b540*/  BSSY B0, `(.L_x_146) ;  /* 0x00000e3000007945 */ /* 0x000fe20003800000 */
[----:B------:R-:W-:Y:S01]  /*b550*/  USHF.L.U32 UR4, UR4, UR21, URZ ;  /* 0x0000001504047299 */ /* 0x000fe2000800063f */
[C---:B------:R-:W-:Y:S01]  /*b560*/  ISETP.NE.AND P3, PT, R3.reuse, RZ, PT ;  /* 0x000000ff0300720c */ /* 0x040fe20003f65270 */
[----:B------:R-:W-:Y:S01]  /*b570*/  IMAD.MOV.U32 R9, RZ, RZ, 0x1 ;  /* 0x00000001ff097424 */ /* 0x000fe200078e00ff */
[----:B------:R-:W-:Y:S01]  /*b580*/  ISETP.NE.OR P0, PT, R3, RZ, !P0 ;  /* 0x000000ff0300720c */ /* 0x000fe20004705670 */
[----:B------:R-:W-:Y:S01]  /*b590*/  IMAD.MOV.U32 R8, RZ, RZ, 0x1 ;  /* 0x00000001ff087424 */ /* 0x000fe200078e00ff */
[----:B------:R-:W-:Y:S01]  /*b5a0*/  ULDC UR13, c[0x0][0x600] ;  /* 0x00018000000d7ab9 */ /* 0x000fe20000000800 */
[----:B------:R-:W-:Y:S01]  /*b5b0*/  IMAD.MOV.U32 R0, RZ, RZ, RZ ;  /* 0x000000ffff007224 */ /* 0x000fe200078e00ff */
[----:B------:R-:W-:Y:S01]  /*b5c0*/  UMOV UR5, 0x1 ;  /* 0x0000000100057882 */ /* 0x000fe20000000000 */
[----:B------:R-:W-:-:S02]  /*b5d0*/  UIADD3 UR23, UR38, 0x1, URZ ;  /* 0x0000000126177890 */ /* 0x000fc4000fffe03f */
[----:B------:R-:W-:Y:S02]  /*b5e0*/  ULOP3.LUT UR29, UR39, 0x2, URZ, 0xfc, !UPT ;  /* 0x00000002271d7892 */ /* 0x000fe4000f8efc3f */
[----:B------:R-:W-:Y:S02]  /*b5f0*/  UIADD3 UR13, UR13, -0x1, URZ ;  /* 0xffffffff0d0d7890 */ /* 0x000fe4000fffe03f */
[----:B------:R-:W-:Y:S02]  /*b600*/  USHF.L.U32 UR21, UR5, UR21, URZ ;  /* 0x0000001505157299 */ /* 0x000fe4000800063f */
[----:B------:R-:W-:Y:S01]  /*b610*/  ULOP3.LUT UR22, URZ, UR4, URZ, 0x33, !UPT ;  /* 0x000000043f167292 */ /* 0x000fe2000f8e333f */
[----:B------:R-:W-:-:S11]  /*b620*/  ULDC.64 UR14, c[0x0][0x198] ;  /* 0x00006600000e7ab9 */ /* 0x000fd60000000a00 */
.L_x_158:
[----:B------:R-:W-:-:S03]  /*b630*/  UMOV UR4, 0xffffffff ;  /* 0xffffffff00047882 */ /* 0x000fc60000000000 */
[----:B------:R-:W-:Y:S05]  /*b640*/  BRA.DIV UR4, `(.L_x_147) ;  /* 0x00000012041c7947 */ /* 0x000fea000b800000 */
[----:B------:R-:W-:-:S13]  /*b650*/  ELECT P6, URZ, PT ;  /* 0x00000000003f782f */ /* 0x000fda00038c0000 */
.L_x_169:
[----:B------:R-:W0:Y:S01]  /*b660*/  LDC R3, c[0x0][0x28c] ;  /* 0x0000a300ff037b82 */ /* 0x000e220000000800 */
[----:B------:R-:W-:Y:S01]  /*b670*/  BSSY B1, `(.L_x_148) ;  /* 0x000005a000017945 */ /* 0x000fe20003800000 */
[----:B0-----:R-:W-:-:S13]  /*b680*/  ISETP.LT.OR P6, PT, R3, 0x1, !P6 ;  /* 0x000000010300780c */ /* 0x001fda00077c1670 */
[----:B------:R-:W-:Y:S05]  /*b690*/  @P6 BRA `(.L_x_149) ;  /* 0x00000004005c6947 */ /* 0x000fea0003800000 */
[----:B------:R-:W-:Y:S02]  /*b6a0*/  IMAD R6, R2, 0x70, RZ ;  /* 0x0000007002067824 */ /* 0x000fe400078e02ff */
[----:B------:R-:W-:Y:S02]  /*b6b0*/  IMAD.SHL.U32 R18, R18, 0x40, RZ ;  /* 0x0000004012127824 */ /* 0x000fe400078e00ff */
[----:B------:R-:W-:Y:S02]  /*b6c0*/  IMAD.MOV.U32 R11, RZ, RZ, RZ ;  /* 0x000000ffff0b7224 */ /* 0x000fe400078e00ff */
[----:B------:R-:W-:Y:S02]  /*b6d0*/  IMAD.U32 R12, RZ, RZ, UR23 ;  /* 0x00000017ff0c7e24 */ /* 0x000fe4000f8e00ff */
[----:B------:R-:W-:Y:S02]  /*b6e0*/  IMAD.MOV.U32 R2, RZ, RZ, R8 ;  /* 0x000000ffff027224 */ /* 0x000fe400078e0008 */
[----:B------:R-:W-:-:S07]  /*b6f0*/  IMAD.MOV.U32 R3, RZ, RZ, R0 ;  /* 0x000000ffff037224 */ /* 0x000fce00078e0000 */
.L_x_153:
[----:B------:R-:W0:Y:S01]  /*b700*/  S2R R5, SR_CgaCtaId ;  /* 0x0000000000057919 */ /* 0x000e220000008800 */
[----:B------:R-:W-:-:S04]  /*b710*/  MOV R4, 0x400 ;  /* 0x0000040000047802 */ /* 0x000fc80000000f00 */
[----:B0-----:R-:W-:Y:S02]  /*b720*/  LEA R10, R5, R4, 0x18 ;  /* 0x00000004050a7211 */ /* 0x001fe400078ec0ff */
[----:B------:R-:W-:Y:S01]  /*b730*/  SHF.L.U32 R4, R2, 0x1f, RZ ;  /* 0x0000001f02047819 */ /* 0x000fe200000006ff */
[----:B------:R-:W0:Y:S02]  /*b740*/  @!P3 LDC R5, c[0x0][0x500] ;  /* 0x00014000ff05bb82 */ /* 0x000e240000000800 */
[----:B------:R-:W-:-:S04]  /*b750*/  IMAD R7, R3, 0x8, R10 ;  /* 0x0000000803077824 */ /* 0x000fc800078e020a */
[----:B------:R-:W1:Y:S02]  /*b760*/  SYNCS.PHASECHK.TRANS64.TRYWAIT P1, [R7+URZ+0x10], R4 ;  /* 0x00001004070075a7 */ /* 0x000e64000802017f */
[----:B-1----:R-:W-:Y:S05]  /*b770*/  @!P1 BRA `(.L_x_150) ;  /* 0x0000000c00f09947 */ /* 0x002fea0003800000 */
.L_x_170:
[----:B------:R-:W-:Y:S01]  /*b780*/  UPRMT UR4, UR29, 0x9910, URZ ;  /* 0x000099101d047896 */ /* 0x000fe2000800003f */
[----:B0-----:R0:W-:Y:S03]  /*b790*/  @!P3 SYNCS.ARRIVE.TRANS64 RZ, [R7+URZ], R5 ;  /* 0x0000000507ffb9a7 */ /* 0x0011e6000800003f */
[----:B------:R-:W-:-:S06]  /*b7a0*/  UISETP.NE.AND UP0, UPT, UR4, 0x2, UPT ;  /* 0x000000020400788c */ /* 0x000fcc000bf05270 */
[----:B------:R-:W-:-:S13]  /*b7b0*/  PLOP3.LUT P1, PT, PT, PT, UP0, 0x80, 0x0 ;  /* 0x000000000000781c */ /* 0x000fda0003f2f008 */
[----:B0-----:R-:W-:Y:S05]  /*b7c0*/  @P1 BRA `(.L_x_151) ;  /* 0x0000000000041947 */ /* 0x001fea0003800000 */
[----:B------:R-:W-:Y:S01]  /*b7d0*/  BPT.TRAP 0x1 ;  /* 0x000000040000795c */ /* 0x000fe20000300000 */
.L_x_151:
[----:B------:R-:W-:Y:S05]  /*b7e0*/  @P0 BRA `(.L_x_152) ;  /* 0x0000000000040947 */ /* 0x000fea0003800000 */
[----:B------:R-:W-:Y:S01]  /*b7f0*/  BPT.TRAP 0x1 ;  /* 0x000000040000795c */ /* 0x000fe20000300000 */
.L_x_152:
[--C-:B-1----:R-:W-:Y:S01]  /*b800*/  IMAD R4, R3, 0x8000, R10.reuse ;  /* 0x0000800003047824 */ /* 0x102fe200078e020a */
[----:B------:R-:W-:Y:S01]  /*b810*/  R2UR UR10, R11 ;  /* 0x000000000b0a72ca */ /* 0x000fe200000e0000 */
[----:B------:R-:W-:Y:S01]  /*b820*/  IMAD R10, R3, 0xe000, R10 ;  /* 0x0000e000030a7824 */ /* 0x000fe200078e020a */
[----:B------:R-:W-:Y:S01]  /*b830*/  R2UR UR9, R7 ;  /* 0x00000000070972ca */ /* 0x000fe200000e0000 */
[----:B------:R-:W-:Y:S01]  /*b840*/  UIADD3 UR30, UP0, UR14, 0xf0, URZ ;  /* 0x000000f00e1e7890 */ /* 0x000fe2000ff1e03f */
[----:B------:R-:W-:Y:S01]  /*b850*/  R2UR UR40, R4 ;  /* 0x00000000042872ca */ /* 0x000fe200000e0000 */
[----:B------:R-:W-:Y:S01]  /*b860*/  VIADD R12, R12, 0xffffffff ;  /* 0xffffffff0c0c7836 */ /* 0x000fe20000000000 */
[----:B------:R-:W-:Y:S01]  /*b870*/  R2UR UR18, R10 ;  /* 0x000000000a1272ca */ /* 0x000fe200000e0000 */
[----:B------:R-:W-:Y:S01]  /*b880*/  UIADD3.X UR31, URZ, UR15, URZ, UP0, !UPT ;  /* 0x0000000f3f1f7290 */ /* 0x000fe200087fe43f */
[----:B------:R-:W-:Y:S01]  /*b890*/  R2UR UR11, R18 ;  /* 0x00000000120b72ca */ /* 0x000fe200000e0000 */
[----:B------:R-:W-:Y:S01]  /*b8a0*/  UIADD3 UR6, UP1, UR14, 0x1f0, URZ ;  /* 0x000001f00e067890 */ /* 0x000fe2000ff3e03f */
[----:B------:R-:W-:Y:S01]  /*b8b0*/  R2UR UR12, R19 ;  /* 0x00000000130c72ca */ /* 0x000fe200000e0000 */
[----:B------:R-:W-:Y:S01]  /*b8c0*/  UMOV UR4, 0x0 ;  /* 0x0000000000047882 */ /* 0x000fe20000000000 */
[----:B------:R-:W-:Y:S01]  /*b8d0*/  R2UR UR35, R6 ;  /* 0x00000000062372ca */ /* 0x000fe200000e0000 */
[----:B------:R-:W-:Y:S01]  /*b8e0*/  UIADD3 UR58, UR10, 0x40, URZ ;  /* 0x000000400a3a7890 */ /* 0x000fe2000fffe03f */
[----:B------:R-:W-:Y:S01]  /*b8f0*/  ISETP.GT.AND P2, PT, R12, 0x1, PT ;  /* 0x000000010c00780c */ /* 0x000fe20003f44270 */
[----:B------:R-:W-:Y:S01]  /*b900*/  UIADD3 UR50, UR10, 0x80, URZ ;  /* 0x000000800a327890 */ /* 0x000fe2000fffe03f */
[----:B------:R-:W-:Y:S01]  /*b910*/  VIADD R3, R3, 0x1 ;  /* 0x0000000103037836 */ /* 0x000fe20000000000 */
[----:B------:R-:W-:Y:S01]  /*b920*/  UIADD3 UR8, UR40, 0x100, URZ ;  /* 0x0000010028087890 */ /* 0x000fe2000fffe03f */
[----:B------:R-:W-:Y:S01]  /*b930*/  VIADD R11, R11, 0x100 ;  /* 0x000001000b0b7836 */ /* 0x000fe20000000000 */
[----:B------:R-:W-:-:S02]  /*b940*/  UIADD3 UR56, UR40, 0x2100, URZ ;  /* 0x0000210028387890 */ /* 0x000fc4000fffe03f */
[----:B------:R-:W-:Y:S01]  /*b950*/  UIADD3 UR48, UR40, 0x4100, URZ ;  /* 0x0000410028307890 */ /* 0x000fe2000fffe03f */
[C---:B------:R-:W-:Y:S01]  /*b960*/  ISETP.NE.AND P1, PT, R3.reuse, 0x2, PT ;  /* 0x000000020300780c */ /* 0x040fe20003f25270 */
[----:B------:R-:W-:Y:S02]  /*b970*/  UIADD3 UR42, UR10, 0xc0, URZ ;  /* 0x000000c00a2a7890 */ /* 0x000fe4000fffe03f */
[----:B------:R-:W-:Y:S01]  /*b980*/  UIADD3 UR40, UR40, 0x6100, URZ ;  /* 0x0000610028287890 */ /* 0x000fe2000fffe03f */
[----:B------:R-:W-:Y:S01]  /*b990*/  SEL R5, RZ, 0x1, P1 ;  /* 0x00000001ff057807 */ /* 0x000fe20000800000 */
[----:B------:R-:W-:Y:S01]  /*b9a0*/  UMOV UR5, 0x10000000 ;  /* 0x1000000000057882 */ /* 0x000fe20000000000 */
[----:B------:R-:W-:Y:S01]  /*b9b0*/  UIADD3.X UR7, URZ, UR15, URZ, UP1, !UPT ;  /* 0x0000000f3f077290 */ /* 0x000fe20008ffe43f */
[----:B------:R0:W-:Y:S01]  /*b9c0*/  UTMALDG.3D [UR8], [UR30], desc[UR4] ;  /* 0x000004081e0075b4 */ /* 0x0001e20008011000 */
[----:B------:R-:W-:Y:S01]  /*b9d0*/  UIADD3 UR32, UR18, 0x10100, URZ ;  /* 0x0001010012207890 */ /* 0x000fe2000fffe03f */
[----:B------:R-:W-:Y:S01]  /*b9e0*/  LOP3.LUT R2, R2, R5, RZ, 0x3c, !PT ;  /* 0x0000000502027212 */ /* 0x000fe200078e3cff */
[----:B------:R-:W-:Y:S01]  /*b9f0*/  UIADD3 UR24, UR18, 0x13900, URZ ;  /* 0x0001390012187890 */ /* 0x000fe2000fffe03f */
[----:B------:R-:W-:Y:S01]  /*ba00*/  SEL R3, R3, RZ, P1 ;  /* 0x000000ff03037207 */ /* 0x000fe20000800000 */
[----:B------:R-:W-:Y:S01]  /*ba10*/  UIADD3 UR16, UR18, 0x17100, URZ ;  /* 0x0001710012107890 */ /* 0x000fe2000fffe03f */
[----:B------:R-:W-:Y:S01]  /*ba20*/  UMOV UR57, UR9 ;  /* 0x0000000900397c82 */ /* 0x000fe20008000000 */
        /* <DEDUP_REMOVED lines=8> */
[----:B------:R1:W-:Y:S01]  /*bab0*/  UTMALDG.3D [UR56], [UR30], desc[UR4] ;  /* 0x000004381e0075b4 */ /* 0x0003e20008011000 */
[----:B------:R-:W-:Y:S01]  /*bac0*/  UMOV UR33, UR9 ;  /* 0x0000000900217c82 */ /* 0x000fe20008000000 */
[----:B------:R-:W-:Y:S01]  /*bad0*/  UMOV UR34, UR10 ;  /* 0x0000000a00227c82 */ /* 0x000fe20008000000 */
[----:B------:R-:W-:Y:S01]  /*bae0*/  UMOV UR36, UR12 ;  /* 0x0000000c00247c82 */ /* 0x000fe20008000000 */
[----:B------:R-:W-:Y:S01]  /*baf0*/  UMOV UR25, UR9 ;  /* 0x0000000900197c82 */ /* 0x000fe20008000000 */
[----:B------:R-:W-:Y:S01]  /*bb00*/  UMOV UR27, UR35 ;  /* 0x00000023001b7c82 */ /* 0x000fe20008000000 */
[----:B------:R-:W-:Y:S01]  /*bb10*/  UMOV UR28, UR12 ;  /* 0x0000000c001c7c82 */ /* 0x000fe20008000000 */
[----:B------:R-:W-:Y:S01]  /*bb20*/  UMOV UR26, UR58 ;  /* 0x0000003a001a7c82 */ /* 0x000fe20008000000 */
[----:B0-----:R-:W-:Y:S01]  /*bb30*/  UIADD3 UR8, UR18, 0x1a900, URZ ;  /* 0x0001a90012087890 */ /* 0x001fe2000fffe03f */
[----:B------:R1:W-:Y:S01]  /*bb40*/  UTMALDG.3D [UR48], [UR30], desc[UR4] ;  /* 0x000004301e0075b4 */ /* 0x0003e20008011000 */
[----:B------:R-:W-:Y:S01]  /*bb50*/  UMOV UR17, UR9 ;  /* 0x0000000900117c82 */ /* 0x000fe20008000000 */
[----:B------:R-:W-:Y:S01]  /*bb60*/  UMOV UR19, UR35 ;  /* 0x0000002300137c82 */ /* 0x000fe20008000000 */
[----:B------:R-:W-:Y:S01]  /*bb70*/  UMOV UR20, UR12 ;  /* 0x0000000c00147c82 */ /* 0x000fe20008000000 */
[----:B------:R-:W-:Y:S01]  /*bb80*/  UMOV UR18, UR50 ;  /* 0x0000003200127c82 */ /* 0x000fe20008000000 */
[----:B------:R-:W-:Y:S01]  /*bb90*/  UMOV UR11, UR35 ;  /* 0x00000023000b7c82 */ /* 0x000fe20008000000 */
[----:B------:R-:W-:Y:S01]  /*bba0*/  UMOV UR10, UR42 ;  /* 0x0000002a000a7c82 */ /* 0x000fe20008000000 */
[----:B------:R1:W-:Y:S01]  /*bbb0*/  UTMALDG.3D [UR40], [UR30], desc[UR4] ;  /* 0x000004281e0075b4 */ /* 0x0003e20008011000 */
[----:B------:R1:W-:Y:S01]  /*bbc0*/  UTMALDG.3D [UR32], [UR6], desc[UR4] ;  /* 0x00000420060075b4 */ /* 0x0003e20008011000 */
[----:B------:R1:W-:Y:S01]  /*bbd0*/  UTMALDG.3D [UR24], [UR6], desc[UR4] ;  /* 0x00000418060075b4 */ /* 0x0003e20008011000 */
[----:B------:R1:W-:Y:S01]  /*bbe0*/  UTMALDG.3D [UR16], [UR6], desc[UR4] ;  /* 0x00000410060075b4 */ /* 0x0003e20008011000 */
[----:B------:R1:W-:Y:S02]  /*bbf0*/  UTMALDG.3D [UR8], [UR6], desc[UR4] ;  /* 0x00000408060075b4 */ /* 0x0003e40008011000 */
[----:B-1----:R-:W-:Y:S05]  /*bc00*/  @P2 BRA `(.L_x_153) ;  /* 0xfffffff800bc2947 */ /* 0x002fea000383ffff */
.L_x_149:
[----:B------:R-:W-:Y:S05]  /*bc10*/  BSYNC B1 ;  /* 0x0000000000017941 */ /* 0x000fea0003800000 */
.L_x_148:
[----:B------:R-:W-:Y:S01]  /*bc20*/  LOP3.LUT P4, RZ, R9, 0xff, RZ, 0xc0, !PT ;  /* 0x000000ff09ff7812 */ /* 0x000fe2000788c0ff */
[----:B------:R-:W-:Y:S01]  /*bc30*/  VIADD R0, R0, UR38 ;  /* 0x0000002600007c36 */ /* 0x000fe20008000000 */
[----:B------:R-:W-:Y:S01]  /*bc40*/  ULDC.64 UR4, c[0x0][0x650] ;  /* 0x0001940000047ab9 */ /* 0x000fe20000000a00 */
[----:B------:R-:W-:Y:S01]  /*bc50*/  BSSY B1, `(.L_x_154) ;  /* 0x000006f000017945 */ /* 0x000fe20003800000 */
[----:B------:R-:W-:Y:S01]  /*bc60*/  IMAD.MOV.U32 R18, RZ, RZ, -0x1 ;  /* 0xffffffffff127424 */ /* 0x000fe200078e00ff */
[----:B------:R-:W-:Y:S01]  /*bc70*/  PRMT R9, RZ, 0x7610, R9 ;  /* 0x00007610ff097816 */ /* 0x000fe20000000009 */
[----:B------:R-:W-:Y:S01]  /*bc80*/  IMAD.MOV.U32 R19, RZ, RZ, -0x1 ;  /* 0xffffffffff137424 */ /* 0x000fe200078e00ff */
[C---:B------:R-:W-:Y:S02]  /*bc90*/  ISETP.GT.U32.AND P1, PT, R0.reuse, 0x1, PT ;  /* 0x000000010000780c */ /* 0x040fe40003f24070 */
[----:B------:R-:W-:Y:S02]  /*bca0*/  SHF.R.U32.HI R2, RZ, 0x1, R0 ;  /* 0x00000001ff027819 */ /* 0x000fe40000011600 */
[----:B------:R-:W-:-:S02]  /*bcb0*/  LOP3.LUT R0, R0, 0x1, RZ, 0xc0, !PT ;  /* 0x0000000100007812 */ /* 0x000fc400078ec0ff */
[----:B------:R-:W0:Y:S01]  /*bcc0*/  @P4 S2R R4, SR_CgaCtaId ;  /* 0x0000000000044919 */ /* 0x000e220000008800 */
[----:B------:R-:W-:Y:S02]  /*bcd0*/  @P4 MOV R3, 0x400 ;  /* 0x0000040000034802 */ /* 0x000fe40000000f00 */
[----:B------:R-:W-:-:S04]  /*bce0*/  LOP3.LUT R2, R2, 0x1, RZ, 0xc0, !PT ;  /* 0x0000000102027812 */ /* 0x000fc800078ec0ff */
[----:B------:R-:W-:Y:S02]  /*bcf0*/  ISETP.NE.U32.AND P2, PT, R2, 0x1, PT ;  /* 0x000000010200780c */ /* 0x000fe40003f45070 */
[----:B0-----:R-:W-:Y:S01]  /*bd00*/  @P4 LEA R3, R4, R3, 0x18 ;  /* 0x0000000304034211 */ /* 0x001fe200078ec0ff */
[----:B------:R-:W-:-:S03]  /*bd10*/  IMAD.U32 R4, RZ, RZ, UR38 ;  /* 0x00000026ff047e24 */ /* 0x000fc6000f8e00ff */
[----:B------:R0:W-:Y:S01]  /*bd20*/  @P4 SYNCS.ARRIVE.TRANS64.A1T0 RZ, [R3+URZ+0x58], RZ ;  /* 0x000058ff03ff49a7 */ /* 0x0001e2000810003f */
[----:B------:R-:W-:Y:S02]  /*bd30*/  IADD3 R16, P4, R16, UR54, RZ ;  /* 0x0000003610107c10 */ /* 0x000fe4000ff9e0ff */
[----:B------:R-:W-:Y:S02]  /*bd40*/  ISETP.LT.U32.AND P1, PT, R4, 0x2, P1 ;  /* 0x000000020400780c */ /* 0x000fe40000f21070 */
[----:B------:R-:W-:Y:S02]  /*bd50*/  IADD3.X R17, R17, UR37, RZ, P4, !PT ;  /* 0x0000002511117c10 */ /* 0x000fe4000a7fe4ff */
[----:B------:R-:W-:Y:S02]  /*bd60*/  ISETP.GE.U32.AND P4, PT, R16, UR4, PT ;  /* 0x0000000410007c0c */ /* 0x000fe4000bf86070 */
[----:B0-----:R-:W-:Y:S02]  /*bd70*/  SEL R3, RZ, 0x1, !P1 ;  /* 0x00000001ff037807 */ /* 0x001fe40004800000 */
[----:B------:R-:W-:-:S02]  /*bd80*/  ISETP.GE.U32.AND.EX P1, PT, R17, UR5, PT, P4 ;  /* 0x0000000511007c0c */ /* 0x000fc4000bf26140 */
[----:B------:R-:W-:-:S04]  /*bd90*/  ISETP.GT.U32.AND P2, PT, R4, 0x1, !P2 ;  /* 0x000000010400780c */ /* 0x000fc80005744070 */
[----:B------:R-:W-:-:S04]  /*bda0*/  SEL R2, RZ, 0x1, !P2 ;  /* 0x00000001ff027807 */ /* 0x000fc80005000000 */
[--C-:B------:R-:W-:Y:S01]  /*bdb0*/  LOP3.LUT R8, R2, R8, R3.reuse, 0x96, !PT ;  /* 0x0000000802087212 */ /* 0x100fe200078e9603 */
[----:B------:R-:W-:Y:S01]  /*bdc0*/  IMAD.MOV.U32 R2, RZ, RZ, -0x1 ;  /* 0xffffffffff027424 */ /* 0x000fe200078e00ff */
[----:B------:R-:W-:Y:S01]  /*bdd0*/  PRMT R3, RZ, 0x7610, R3 ;  /* 0x00007610ff037816 */ /* 0x000fe20000000003 */
[----:B------:R-:W-:Y:S06]  /*bde0*/  @P1 BRA `(.L_x_155) ;  /* 0x0000000400541947 */ /* 0x000fec0003800000 */
[----:B------:R-:W0:Y:S01]  /*bdf0*/  S2UR UR4, SR_CTAID.X ;  /* 0x00000000000479c3 */ /* 0x000e220000002500 */
[----:B------:R-:W-:Y:S01]  /*be00*/  ULDC.64 UR6, c[0x0][0x628] ;  /* 0x00018a0000067ab9 */ /* 0x000fe20000000a00 */
[----:B------:R-:W-:Y:S01]  /*be10*/  ULDC UR5, c[0x0][0x150] ;  /* 0x0000540000057ab9 */ /* 0x000fe20000000800 */
[----:B------:R-:W-:Y:S01]  /*be20*/  ISETP.NE.U32.AND P1, PT, RZ, UR6, PT ;  /* 0x00000006ff007c0c */ /* 0x000fe2000bf25070 */
[----:B------:R-:W-:Y:S01]  /*be30*/  ULDC UR8, c[0x0][0x630] ;  /* 0x00018c0000087ab9 */ /* 0x000fe20000000800 */
[----:B------:R-:W-:Y:S01]  /*be40*/  ULDC UR10, c[0x0][0x154] ;  /* 0x00005500000a7ab9 */ /* 0x000fe20000000800 */
[----:B------:R-:W-:Y:S01]  /*be50*/  IMAD.MOV.U32 R2, RZ, RZ, R16 ;  /* 0x000000ffff027224 */ /* 0x000fe200078e0010 */
[----:B------:R-:W-:Y:S01]  /*be60*/  ISETP.NE.AND.EX P1, PT, RZ, UR7, PT, P1 ;  /* 0x00000007ff007c0c */ /* 0x000fe2000bf25310 */
[----:B------:R-:W1:Y:S01]  /*be70*/  S2UR UR9, SR_CTAID.Y ;  /* 0x00000000000979c3 */ /* 0x000e620000002600 */
[----:B0-----:R-:W-:-:S05]  /*be80*/  I2FP.F32.U32 R3, UR4 ;  /* 0x0000000400037c45 */ /* 0x001fca0008201000 */
[----:B------:R-:W-:Y:S01]  /*be90*/  FMUL R10, R3, UR5 ;  /* 0x00000005030a7c20 */ /* 0x000fe20008400000 */
[----:B------:R-:W-:-:S05]  /*bea0*/  IMAD.MOV.U32 R3, RZ, RZ, R17 ;  /* 0x000000ffff037224 */ /* 0x000fca00078e0011 */
[----:B------:R-:W-:Y:S05]  /*beb0*/  @!P1 BRA `(.L_x_156) ;  /* 0x0000000000289947 */ /* 0x000fea0003800000 */
[----:B------:R-:W-:Y:S02]  /*bec0*/  ULDC UR5, c[0x0][0x634] ;  /* 0x00018d0000057ab9 */ /* 0x000fe40000000800 */
[----:B------:R-:W-:-:S05]  /*bed0*/  IADD3 R7, P1, R16, UR5, RZ ;  /* 0x0000000510077c10 */ /* 0x000fca000ff3e0ff */
[----:B------:R-:W-:-:S04]  /*bee0*/  IMAD.X R11, RZ, RZ, R17, P1 ;  /* 0x000000ffff0b7224 */ /* 0x000fc800008e0611 */
[----:B------:R-:W-:-:S04]  /*bef0*/  IMAD.WIDE.U32 R4, R11, UR6, RZ ;  /* 0x000000060b047c25 */ /* 0x000fc8000f8e00ff */
[----:B------:R-:W-:-:S04]  /*bf00*/  IMAD.WIDE.U32 R4, P1, R7, UR7, R4 ;  /* 0x0000000707047c25 */ /* 0x000fc8000f820004 */
[----:B------:R-:W-:-:S04]  /*bf10*/  IMAD.WIDE.U32 R6, R7, UR6, RZ ;  /* 0x0000000607067c25 */ /* 0x000fc8000f8e00ff */
[----:B------:R-:W-:Y:S01]  /*bf20*/  IMAD.X R3, RZ, RZ, RZ, P1 ;  /* 0x000000ffff037224 */ /* 0x000fe200008e06ff */
[----:B------:R-:W-:Y:S01]  /*bf30*/  IADD3 RZ, P1, R7, R4, RZ ;  /* 0x0000000407ff7210 */ /* 0x000fe20007f3e0ff */
[----:B------:R-:W-:-:S04]  /*bf40*/  IMAD.MOV.U32 R2, RZ, RZ, R5 ;  /* 0x000000ffff027224 */ /* 0x000fc800078e0005 */
[----:B------:R-:W-:-:S08]  /*bf50*/  IMAD.WIDE.U32.X R2, R11, UR7, R2, P1 ;  /* 0x000000070b027c25 */ /* 0x000fd000088e0402 */
.L_x_156:
[--C-:B------:R-:W-:Y:S01]  /*bf60*/  SHF.R.U64 R19, R2, UR8, R3.reuse ;  /* 0x0000000802137c19 */ /* 0x100fe20008001203 */
[----:B------:R-:W0:Y:S01]  /*bf70*/  F2I.U32.TRUNC.NTZ R10, R10 ;  /* 0x0000000a000a7305 */ /* 0x000e22000020f000 */
[----:B------:R-:W-:Y:S01]  /*bf80*/  SHF.R.U32.HI R2, RZ, UR8, R3 ;  /* 0x00000008ff027c19 */ /* 0x000fe20008011603 */
[----:B------:R-:W-:Y:S01]  /*bf90*/  ULDC.64 UR6, c[0x0][0x620] ;  /* 0x0001880000067ab9 */ /* 0x000fe20000000a00 */
[----:B------:R-:W-:Y:S01]  /*bfa0*/  IADD3 R5, P1, RZ, -R19, RZ ;  /* 0x80000013ff057210 */ /* 0x000fe20007f3e0ff */
[----:B------:R-:W2:Y:S01]  /*bfb0*/  LDC R15, c[0x0][0x610] ;  /* 0x00018400ff0f7b82 */ /* 0x000ea20000000800 */
[----:B-1----:R-:W-:Y:S01]  /*bfc0*/  I2FP.F32.U32 R4, UR9 ;  /* 0x0000000900047c45 */ /* 0x002fe20008201000 */
[----:B------:R-:W-:Y:S01]  /*bfd0*/  ULDC UR8, c[0x0][0x658] ;  /* 0x0001960000087ab9 */ /* 0x000fe20000000800 */
[----:B------:R-:W-:Y:S01]  /*bfe0*/  ULDC UR12, c[0x0][0x648] ;  /* 0x00019200000c7ab9 */ /* 0x000fe20000000800 */
[----:B------:R-:W-:Y:S02]  /*bff0*/  IMAD.X R2, RZ, RZ, ~R2, P1 ;  /* 0x000000ffff027224 */ /* 0x000fe400008e0e02 */
[----:B------:R-:W-:Y:S01]  /*c000*/  FMUL R6, R4, UR10 ;  /* 0x0000000a04067c20 */ /* 0x000fe20008400000 */
[----:B------:R-:W-:Y:S01]  /*c010*/  ULDC.64 UR10, c[0x0][0x640] ;  /* 0x00019000000a7ab9 */ /* 0x000fe20000000a00 */
[----:B------:R-:W-:Y:S01]  /*c020*/  IMAD R4, R2, UR6, RZ ;  /* 0x0000000602047c24 */ /* 0x000fe2000f8e02ff */
[----:B------:R-:W-:Y:S01]  /*c030*/  ISETP.NE.U32.AND P1, PT, RZ, UR10, PT ;  /* 0x0000000aff007c0c */ /* 0x000fe2000bf25070 */
[C---:B------:R-:W-:Y:S01]  /*c040*/  IMAD.WIDE.U32 R2, R5.reuse, UR6, R16 ;  /* 0x0000000605027c25 */ /* 0x040fe2000f8e0010 */
[----:B0-----:R-:W-:Y:S01]  /*c050*/  R2UR UR5, R10 ;  /* 0x000000000a0572ca */ /* 0x001fe200000e0000 */
[----:B------:R-:W0:Y:S01]  /*c060*/  F2I.U32.TRUNC.NTZ R6, R6 ;  /* 0x0000000600067305 */ /* 0x000e22000020f000 */
[----:B------:R-:W-:Y:S01]  /*c070*/  ULDC UR6, c[0x0][0x618] ;  /* 0x0001860000067ab9 */ /* 0x000fe20000000800 */
[----:B------:R-:W-:Y:S01]  /*c080*/  IMAD R5, R5, UR7, R4 ;  /* 0x0000000705057c24 */ /* 0x000fe2000f8e0204 */
[----:B------:R-:W-:-:S03]  /*c090*/  ISETP.NE.AND.EX P1, PT, RZ, UR11, PT, P1 ;  /* 0x0000000bff007c0c */ /* 0x000fc6000bf25310 */
[----:B------:R-:W-:-:S05]  /*c0a0*/  IMAD.IADD R3, R3, 0x1, R5 ;  /* 0x0000000103037824 */ /* 0x000fca00078e0205 */
[--C-:B------:R-:W-:Y:S02]  /*c0b0*/  SHF.R.U64 R10, R2, UR6, R3.reuse ;  /* 0x00000006020a7c19 */ /* 0x100fe40008001203 */
[----:B------:R-:W-:Y:S01]  /*c0c0*/  SHF.R.U32.HI R3, RZ, UR6, R3 ;  /* 0x00000006ff037c19 */ /* 0x000fe20008011603 */
[----:B------:R-:W-:Y:S01]  /*c0d0*/  ULDC UR6, c[0x0][0x608] ;  /* 0x0001820000067ab9 */ /* 0x000fe20000000800 */
[----:B0-----:R-:W-:Y:S02]  /*c0e0*/  R2UR UR7, R6 ;  /* 0x00000000060772ca */ /* 0x001fe400000e0000 */
[--C-:B------:R-:W-:Y:S02]  /*c0f0*/  SHF.R.U64 R12, R10, UR6, R3.reuse ;  /* 0x000000060a0c7c19 */ /* 0x100fe40008001203 */
[----:B------:R-:W-:Y:S01]  /*c100*/  SHF.R.U32.HI R3, RZ, UR6, R3 ;  /* 0x00000006ff037c19 */ /* 0x000fe20008011603 */
[----:B------:R-:W-:-:S03]  /*c110*/  UIADD3 UR6, -UR5, URZ, URZ ;  /* 0x0000003f05067290 */ /* 0x000fc6000fffe13f */
[--C-:B------:R-:W-:Y:S01]  /*c120*/  SHF.R.U64 R13, R12, UR8, R3.reuse ;  /* 0x000000080c0d7c19 */ /* 0x100fe20008001203 */
[----:B------:R-:W-:Y:S01]  /*c130*/  ULDC UR5, c[0x0][0x144] ;  /* 0x0000510000057ab9 */ /* 0x000fe20000000800 */
[----:B------:R-:W-:-:S03]  /*c140*/  SHF.R.U32.HI R3, RZ, UR8, R3 ;  /* 0x00000008ff037c19 */ /* 0x000fc60008011603 */
[----:B------:R-:W-:Y:S01]  /*c150*/  IMAD.MOV.U32 R2, RZ, RZ, R13 ;  /* 0x000000ffff027224 */ /* 0x000fe200078e000d */
[----:B------:R-:W-:Y:S06]  /*c160*/  @!P1 BRA `(.L_x_157) ;  /* 0x0000000000289947 */ /* 0x000fec0003800000 */
        /* <DEDUP_REMOVED lines=10> */
.L_x_157:
[----:B------:R-:W-:Y:S01]  /*c210*/  UISETP.NE.AND UP0, UPT, UR45, URZ, UPT ;  /* 0x0000003f2d00728c */ /* 0x000fe2000bf05270 */
[----:B------:R-:W-:Y:S01]  /*c220*/  SHF.R.U64 R3, R2, UR12, R3 ;  /* 0x0000000c02037c19 */ /* 0x000fe20008001203 */
[----:B------:R-:W-:Y:S01]  /*c230*/  UIADD3 UR7, -UR7, URZ, URZ ;  /* 0x0000003f07077290 */ /* 0x000fe2000fffe13f */
[----:B------:R-:W-:Y:S01]  /*c240*/  LOP3.LUT R2, R12, UR22, RZ, 0xc0, !PT ;  /* 0x000000160c027c12 */ /* 0x000fe2000f8ec0ff */
[----:B------:R-:W-:Y:S01]  /*c250*/  UIMAD UR4, UR5, UR6, UR4 ;  /* 0x00000006050472a4 */ /* 0x000fe2000f8e0204 */
[----:B------:R-:W-:Y:S01]  /*c260*/  LOP3.LUT R5, R10, UR13, RZ, 0xc0, !PT ;  /* 0x0000000d0a057c12 */ /* 0x000fe2000f8ec0ff */
[----:B------:R-:W-:Y:S01]  /*c270*/  IMAD.MOV R4, RZ, RZ, -R3 ;  /* 0x000000ffff047224 */ /* 0x000fe200078e0a03 */
[----:B------:R-:W-:Y:S01]  /*c280*/  ULDC UR5, c[0x0][0x148] ;  /* 0x0000520000057ab9 */ /* 0x000fe20000000800 */
[----:B------:R-:W-:Y:S01]  /*c290*/  IMAD R18, R3, UR21, R2 ;  /* 0x0000001503127c24 */ /* 0x000fe2000f8e0202 */
[----:B------:R-:W-:Y:S01]  /*c2a0*/  PLOP3.LUT P1, PT, PT, PT, UP0, 0x80, 0x0 ;  /* 0x000000000000781c */ /* 0x000fe20003f2f008 */
[----:B------:R-:W-:Y:S01]  /*c2b0*/  IMAD.MOV.U32 R3, RZ, RZ, 0x1 ;  /* 0x00000001ff037424 */ /* 0x000fe200078e00ff */
[----:B------:R-:W-:-:S03]  /*c2c0*/  @UP0 UIMAD UR4, UR5, UR7, UR9 ;  /* 0x00000007050402a4 */ /* 0x000fc6000f8e0209 */
[----:B------:R-:W-:Y:S02]  /*c2d0*/  ULDC UR5, c[0x0][0x638] ;  /* 0x00018e0000057ab9 */ /* 0x000fe40000000800 */
[----:B------:R-:W-:Y:S02]  /*c2e0*/  IMAD R2, R4, UR5, R13 ;  /* 0x0000000504027c24 */ /* 0x000fe4000f8e020d */
[----:B--2---:R-:W-:Y:S01]  /*c2f0*/  IMAD R18, R18, R15, UR4 ;  /* 0x0000000412127e24 */ /* 0x004fe2000f8e020f */
[----:B------:R-:W-:Y:S02]  /*c300*/  ULDC UR4, c[0x0][0x600] ;  /* 0x0001800000047ab9 */ /* 0x000fe40000000800 */
[----:B------:R-:W-:-:S05]  /*c310*/  IMAD R5, R2, UR4, R5 ;  /* 0x0000000402057c24 */ /* 0x000fca000f8e0205 */
[----:B------:R-:W-:Y:S02]  /*c320*/  SEL R2, R5, R18, !P1 ;  /* 0x0000001205027207 */ /* 0x000fe40004800000 */
[----:B------:R-:W-:-:S07]  /*c330*/  SEL R18, R18, R5, !P1 ;  /* 0x0000000512127207 */ /* 0x000fce0004800000 */
.L_x_155:
[----:B------:R-:W-:Y:S05]  /*c340*/  BSYNC B1 ;  /* 0x0000000000017941 */ /* 0x000fea0003800000 */
.L_x_154:
[----:B------:R-:W-:-:S13]  /*c350*/  LOP3.LUT P1, RZ, R3, 0xff, RZ, 0xc0, !PT ;  /* 0x000000ff03ff7812 */ /* 0x000fda000782c0ff */
[----:B------:R-:W-:Y:S05]  /*c360*/  @P1 BRA `(.L_x_158) ;  /* 0xfffffff000b01947 */ /* 0x000fea000383ffff */
[----:B------:R-:W-:Y:S05]  /*c370*/  BSYNC B0 ;  /* 0x0000000000007941 */ /* 0x000fea0003800000 */
.L_x_146:
[----:B------:R-:W-:-:S03]  /*c380*/  UMOV UR4, 0xffffffff ;  /* 0xffffffff00047882 */ /* 0x000fc60000000000 */
[----:B------:R-:W-:Y:S05]  /*c390*/  BRA.DIV UR4, `(.L_x_159) ;  /* 0x0000000204fc7947 */ /* 0x000fea000b800000 */
[----:B------:R-:W-:-:S13]  /*c3a0*/  ELECT P6, URZ, PT ;  /* 0x00000000003f782f */ /* 0x000fda00038c0000 */
.L_x_173:
[----:B------:R-:W-:Y:S04]  /*c3b0*/  BSSY B0, `(.L_x_160) ;  /* 0x000001a000007945 */ /* 0x000fe80003800000 */
[----:B------:R-:W-:Y:S05]  /*c3c0*/  @!P6 BRA `(.L_x_161) ;  /* 0x000000000060e947 */ /* 0x000fea0003800000 */
[----:B------:R-:W-:-:S04]  /*c3d0*/  ULOP3.LUT UR4, UR39, 0x2, URZ, 0xfc, !UPT ;  /* 0x0000000227047892 */ /* 0x000fc8000f8efc3f */
[----:B------:R-:W-:-:S06]  /*c3e0*/  UISETP.NE.AND UP0, UPT, UR4, 0x3, UPT ;  /* 0x000000030400788c */ /* 0x000fcc000bf05270 */
[----:B------:R-:W-:-:S13]  /*c3f0*/  PLOP3.LUT P0, PT, PT, PT, UP0, 0x80, 0x0 ;  /* 0x000000000000781c */ /* 0x000fda0003f0f008 */
[----:B------:R-:W-:Y:S05]  /*c400*/  @!P0 BRA `(.L_x_162) ;  /* 0x0000000000048947 */ /* 0x000fea0003800000 */
[----:B------:R-:W-:Y:S01]  /*c410*/  BPT.TRAP 0x1 ;  /* 0x000000040000795c */ /* 0x000fe20000300000 */
.L_x_162:
[----:B------:R-:W0:Y:S01]  /*c420*/  S2R R3, SR_CgaCtaId ;  /* 0x0000000000037919 */ /* 0x000e220000008800 */
[----:B------:R-:W-:-:S04]  /*c430*/  MOV R2, 0x400 ;  /* 0x0000040000027802 */ /* 0x000fc80000000f00 */
[----:B0-----:R-:W-:Y:S02]  /*c440*/  LEA R3, R3, R2, 0x18 ;  /* 0x0000000203037211 */ /* 0x001fe400078ec0ff */
[----:B------:R-:W-:-:S03]  /*c450*/  SHF.L.U32 R2, R8, 0x1f, RZ ;  /* 0x0000001f08027819 */ /* 0x000fc600000006ff */
[----:B------:R-:W-:-:S04]  /*c460*/  VIADD R3, R3, 0x10 ;  /* 0x0000001003037836 */ /* 0x000fc80000000000 */
[C---:B------:R-:W-:Y:S02]  /*c470*/  IMAD R7, R0.reuse, 0x8, R3 ;  /* 0x0000000800077824 */ /* 0x040fe400078e0203 */
[----:B------:R-:W-:Y:S02]  /*c480*/  VIADD R0, R0, 0x1 ;  /* 0x0000000100007836 */ /* 0x000fe40000000000 */
[----:B------:R-:W0:Y:S03]  /*c490*/  SYNCS.PHASECHK.TRANS64.TRYWAIT P0, [R7+URZ], R2 ;  /* 0x00000002070075a7 */ /* 0x000e26000800017f */
[----:B------:R-:W-:-:S04]  /*c4a0*/  ISETP.NE.AND P1, PT, R0, 0x2, PT ;  /* 0x000000020000780c */ /* 0x000fc80003f25270 */
[----:B------:R-:W-:Y:S02]  /*c4b0*/  SEL R5, RZ, 0x1, P1 ;  /* 0x00000001ff057807 */ /* 0x000fe40000800000 */
[----:B------:R-:W-:Y:S02]  /*c4c0*/  SEL R0, R0, RZ, P1 ;  /* 0x000000ff00007207 */ /* 0x000fe40000800000 */
[----:B------:R-:W-:Y:S01]  /*c4d0*/  LOP3.LUT R5, R8, R5, RZ, 0x3c, !PT ;  /* 0x0000000508057212 */ /* 0x000fe200078e3cff */
[----:B0-----:R-:W-:Y:S06]  /*c4e0*/  @!P0 BRA `(.L_x_163) ;  /* 0x0000000000c88947 */ /* 0x001fec0003800000 */
.L_x_174:
[----:B------:R-:W-:Y:S01]  /*c4f0*/  IMAD R3, R0, 0x8, R3 ;  /* 0x0000000800037824 */ /* 0x000fe200078e0203 */
[----:B------:R-:W-:-:S07]  /*c500*/  SHF.L.U32 R0, R5, 0x1f, RZ ;  /* 0x0000001f05007819 */ /* 0x000fce00000006ff */
.L_x_164:
[----:B-1----:R1:W2:Y:S02]  /*c510*/  SYNCS.PHASECHK.TRANS64.TRYWAIT P0, [R3+URZ], R0 ;  /* 0x00000000030075a7 */ /* 0x0022a4000800017f */
[----:B--2---:R-:W-:Y:S05]  /*c520*/  @!P0 NANOSLEEP.SYNCS 0x989680 ;  /* 0x009896800000895d */ /* 0x004fea0003900000 */
[----:B------:R-:W2:Y:S02]  /*c530*/  @!P0 SYNCS.PHASECHK.TRANS64 P0, [R3+URZ], R0 ;  /* 0x00000000030085a7 */ /* 0x000ea4000800007f */
[----:B--2---:R-:W-:Y:S05]  /*c540*/  @!P0 BRA `(.L_x_164) ;  /* 0xfffffffc00f08947 */ /* 0x004fea000383ffff */
.L_x_161:
[----:B------:R-:W-:Y:S05]  /*c550*/  BSYNC B0 ;  /* 0x0000000000007941 */ /* 0x000fea0003800000 */
.L_x_160:
[----:B------:R-:W-:Y:S05]  /*c560*/  EXIT ;  /* 0x000000000000794d */ /* 0x000fea0003800000 */
.L_x_14:
[----:B0-----:R0:W1:Y:S02]  /*c570*/  SYNCS.PHASECHK.TRANS64.TRYWAIT P0, [R85+URZ], R0 ;  /* 0x00000000550075a7 */ /* 0x001064000800017f */
[----:B-1----:R-:W-:Y:S05]  /*c580*/  @!P0 NANOSLEEP.SYNCS 0x989680 ;  /* 0x009896800000895d */ /* 0x002fea0003900000 */
[----:B------:R-:W1:Y:S02]  /*c590*/  @!P0 SYNCS.PHASECHK.TRANS64 P0, [R85+URZ], R0 ;  /* 0x00000000550085a7 */ /* 0x000e64000800007f */
[----:B-1----:R-:W-:Y:S05]  /*c5a0*/  @!P0 BRA `(.L_x_14) ;  /* 0xfffffffc00f08947 */ /* 0x002fea000383ffff */
[----:B------:R-:W-:Y:S05]  /*c5b0*/  BRA `(.L_x_165) ;  /* 0xffffff5000047947 */ /* 0x000fea000383ffff */
.L_x_19:
[----:B-1----:R1:W2:Y:S02]  /*c5c0*/  SYNCS.PHASECHK.TRANS64.TRYWAIT P1, [R3+URZ], R0 ;  /* 0x00000000030075a7 */ /* 0x0022a4000802017f */
[----:B--2---:R-:W-:Y:S05]  /*c5d0*/  @!P1 NANOSLEEP.SYNCS 0x989680 ;  /* 0x009896800000995d */ /* 0x004fea0003900000 */
[----:B------:R-:W2:Y:S02]  /*c5e0*/  @!P1 SYNCS.PHASECHK.TRANS64 P1, [R3+URZ], R0 ;  /* 0x00000000030095a7 */ /* 0x000ea4000802007f */
[----:B--2---:R-:W-:Y:S05]  /*c5f0*/  @!P1 BRA `(.L_x_19) ;  /* 0xfffffffc00f09947 */ /* 0x004fea000383ffff */
[----:B------:R-:W-:Y:S05]  /*c600*/  BRA `(.L_x_18) ;  /* 0xffffff50006c7947 */ /* 0x000fea000383ffff */
.L_x_24:
[----:B-1----:R-:W-:-:S04]  /*c610*/  IMAD.U32 R4, RZ, RZ, UR4 ;  /* 0x00000004ff047e24 */ /* 0x002fc8000f8e00ff */
[----:B------:R1:W2:Y:S03]  /*c620*/  SYNCS.PHASECHK.TRANS64.TRYWAIT P1, [R4+URZ], R3 ;  /* 0x00000003040075a7 */ /* 0x0002a6000802017f */
[----:B--2---:R-:W-:Y:S05]  /*c630*/  @!P1 NANOSLEEP.SYNCS 0x989680 ;  /* 0x009896800000995d */ /* 0x004fea0003900000 */
[----:B------:R-:W2:Y:S02]  /*c640*/  @!P1 SYNCS.PHASECHK.TRANS64 P1, [R4+URZ], R3 ;  /* 0x00000003040095a7 */ /* 0x000ea4000802007f */
[----:B--2---:R-:W-:Y:S05]  /*c650*/  @!P1 BRA `(.L_x_24) ;  /* 0xfffffffc00ec9947 */ /* 0x004fea000383ffff */
[----:B------:R-:W-:Y:S05]  /*c660*/  BRA `(.L_x_23) ;  /* 0xffffff7c00747947 */ /* 0x000fea000383ffff */
.L_x_30:
[----:B--2---:R2:W3:Y:S02]  /*c670*/  SYNCS.PHASECHK.TRANS64.TRYWAIT P0, [R85+URZ+0x10], R0 ;  /* 0x00001000550075a7 */ /* 0x0044e4000800017f */
[----:B---3--:R-:W-:Y:S05]  /*c680*/  @!P0 NANOSLEEP.SYNCS 0x989680 ;  /* 0x009896800000895d */ /* 0x008fea0003900000 */
[----:B------:R-:W3:Y:S02]  /*c690*/  @!P0 SYNCS.PHASECHK.TRANS64 P0, [R85+URZ+0x10], R0 ;  /* 0x00001000550085a7 */ /* 0x000ee4000800007f */
[----:B---3--:R-:W-:Y:S05]  /*c6a0*/  @!P0 BRA `(.L_x_30) ;  /* 0xfffffffc00f08947 */ /* 0x008fea000383ffff */
[----:B------:R-:W-:Y:S05]  /*c6b0*/  BRA `(.L_x_166) ;  /* 0xffffffac00047947 */ /* 0x000fea000383ffff */
.L_x_147:
[----:B------:R-:W-:Y:S01]  /*c6c0*/  BSSY B1, `(.L_x_167) ;  /* 0x0000006000017945 */ /* 0x000fe20003800000 */
[----:B------:R-:W-:-:S07]  /*c6d0*/  IMAD.MOV.U32 R15, RZ, RZ, -0x1 ;  /* 0xffffffffff0f7424 */ /* 0x000fce00078e00ff */
[----:B------:R-:W-:Y:S05]  /*c6e0*/  WARPSYNC.COLLECTIVE R15, `(.L_x_168) ;  /* 0x000000000f0c7348 */ /* 0x000fea0003c00000 */
[----:B------:R-:W-:Y:S02]  /*c6f0*/  ELECT P6, UR62, PT ;  /* 0x00000000003e782f */ /* 0x000fe400038c0000 */
[----:B------:R-:W-:Y:S01]  /*c700*/  MOV R14, UR62 ;  /* 0x0000003e000e7c02 */ /* 0x000fe20008000f00 */
[----:B------:R-:W-:Y:S10]  /*c710*/  ENDCOLLECTIVE ;  /* 0x000000000000791b */ /* 0x000ff40003800000 */
.L_x_168:
[----:B------:R-:W-:Y:S05]  /*c720*/  BSYNC B1 ;  /* 0x0000000000017941 */ /* 0x000fea0003800000 */
.L_x_167:
[----:B------:R-:W-:Y:S05]  /*c730*/  BRA `(.L_x_169) ;  /* 0xffffffec00c87947 */ /* 0x000fea000383ffff */
.L_x_150:
[----:B-1----:R1:W2:Y:S02]  /*c740*/  SYNCS.PHASECHK.TRANS64.TRYWAIT P1, [R7+URZ+0x10], R4 ;  /* 0x00001004070075a7 */ /* 0x0022a4000802017f */
[----:B--2---:R-:W-:Y:S05]  /*c750*/  @!P1 NANOSLEEP.SYNCS 0x989680 ;  /* 0x009896800000995d */ /* 0x004fea0003900000 */
[----:B------:R-:W2:Y:S02]  /*c760*/  @!P1 SYNCS.PHASECHK.TRANS64 P1, [R7+URZ+0x10], R4 ;  /* 0x00001004070095a7 */ /* 0x000ea4000802007f */
[----:B--2---:R-:W-:Y:S05]  /*c770*/  @!P1 BRA `(.L_x_150) ;  /* 0xfffffffc00f09947 */ /* 0x004fea000383ffff */
[----:B------:R-:W-:Y:S05]  /*c780*/  BRA `(.L_x_170) ;  /* 0xffffffec00fc7947 */ /* 0x000fea000383ffff */
.L_x_159:
[----:B------:R-:W-:Y:S01]  /*c790*/  BSSY B0, `(.L_x_171) ;  /* 0x0000006000007945 */ /* 0x000fe20003800000 */
[----:B------:R-:W-:-:S07]  /*c7a0*/  IMAD.MOV.U32 R15, RZ, RZ, -0x1 ;  /* 0xffffffffff0f7424 */ /* 0x000fce00078e00ff */
[----:B------:R-:W-:Y:S05]  /*c7b0*/  WARPSYNC.COLLECTIVE R15, `(.L_x_172) ;  /* 0x000000000f0c7348 */ /* 0x000fea0003c00000 */
[----:B------:R-:W-:Y:S02]  /*c7c0*/  ELECT P6, UR62, PT ;  /* 0x00000000003e782f */ /* 0x000fe400038c0000 */
[----:B------:R-:W-:Y:S01]  /*c7d0*/  MOV R14, UR62 ;  /* 0x0000003e000e7c02 */ /* 0x000fe20008000f00 */
[----:B------:R-:W-:Y:S10]  /*c7e0*/  ENDCOLLECTIVE ;  /* 0x000000000000791b */ /* 0x000ff40003800000 */
.L_x_172:
[----:B------:R-:W-:Y:S05]  /*c7f0*/  BSYNC B0 ;  /* 0x0000000000007941 */ /* 0x000fea0003800000 */
.L_x_171:
[----:B------:R-:W-:Y:S05]  /*c800*/  BRA `(.L_x_173) ;  /* 0xfffffff800e87947 */ /* 0x000fea000383ffff */
.L_x_163:
[----:B0-----:R0:W1:Y:S02]  /*c810*/  SYNCS.PHASECHK.TRANS64.TRYWAIT P0, [R7+URZ], R2 ;  /* 0x00000002070075a7 */ /* 0x001064000800017f */
[----:B-1----:R-:W-:Y:S05]  /*c820*/  @!P0 NANOSLEEP.SYNCS 0x989680 ;  /* 0x009896800000895d */ /* 0x002fea0003900000 */
[----:B------:R-:W1:Y:S02]  /*c830*/  @!P0 SYNCS.PHASECHK.TRANS64 P0, [R7+URZ], R2 ;  /* 0x00000002070085a7 */ /* 0x000e64000800007f */
[----:B-1----:R-:W-:Y:S05]  /*c840*/  @!P0 BRA `(.L_x_163) ;  /* 0xfffffffc00f08947 */ /* 0x002fea000383ffff */
[----:B------:R-:W-:Y:S05]  /*c850*/  BRA `(.L_x_174) ;  /* 0xfffffffc00247947 */ /* 0x000fea000383ffff */
.L_x_175:
[----:B------:R-:W-:-:S00]  /*c860*/  BRA `(.L_x_175) ;  /* 0xfffffffc00fc7947 */ /* 0x000fc0000383ffff */
[----:B------:R-:W-:-:S00]  /*c870*/  NOP ;  /* 0x0000000000007918 */ /* 0x000fc00000000000 */
        /* <DEDUP_REMOVED lines=8> */
.L_x_176:


//--------------------- .nv.global.init           --------------------------
	.section	.nv.global.init,"aw",@progbits
.nv.global.init:
	.type		$str$22,@object
	.size		$str$22,($str$23 - $str$22)
$str$22:
        /*0000*/ 	.byte	0x6b, 0x5f, 0x74, 0x69, 0x6c, 0x65, 0x5f, 0x63, 0x6f, 0x75, 0x6e, 0x74, 0x20, 0x3e, 0x3d, 0x20
        /*0010*/ 	.byte	0x31, 0x00
	.type		$str$23,@object
	.size		$str$23,(__unnamed_1 - $str$23)
$str$23:
        /*0012*/ 	.byte	0x2f, 0x74, 0x6d, 0x70, 0x2f, 0x63, 0x75, 0x74, 0x6c, 0x61, 0x73, 0x73, 0x5f, 0x73, 0x77, 0x65
        /*0022*/ 	.byte	0x65, 0x70, 0x5f, 0x73, 0x72, 0x63, 0x2f, 0x69, 0x6e, 0x63, 0x6c, 0x75, 0x64, 0x65, 0x2f, 0x63
        /*0032*/ 	.byte	0x75, 0x74, 0x6c, 0x61, 0x73, 0x73, 0x2f, 0x67, 0x65, 0x6d, 0x6d, 0x2f, 0x63, 0x6f, 0x6c, 0x6c
        /*0042*/ 	.byte	0x65, 0x63, 0x74, 0x69, 0x76, 0x65, 0x2f, 0x73, 0x6d, 0x39, 0x30, 0x5f, 0x6d, 0x6d, 0x61, 0x5f
        /*0052*/ 	.byte	0x74, 0x6d, 0x61, 0x5f, 0x67, 0x6d, 0x6d, 0x61, 0x5f, 0x73, 0x73, 0x5f, 0x77, 0x61, 0x72, 0x70
        /*0062*/ 	.byte	0x73, 0x70, 0x65, 0x63, 0x69, 0x61, 0x6c, 0x69, 0x7a, 0x65, 0x64, 0x2e, 0x68, 0x70, 0x70, 0x00
	.type		__unnamed_1,@object
	.size		__unnamed_1,(.L_0 - __unnamed_1)
__unnamed_1:
        /*0072*/ 	.byte	0x76, 0x6f, 0x69, 0x64, 0x20, 0x63, 0x75, 0x74, 0x6c, 0x61, 0x73, 0x73, 0x3a, 0x3a, 0x67, 0x65
        /* <DEDUP_REMOVED lines=180> */
.L_0:


//--------------------- .nv.shared._ZN7cutlass13device_kernelINS_4gemm6kernel13GemmUniversalIN4cute5tupleIJiiiiEEENS1_10collective13CollectiveMmaINS1_34MainloopSm90TmaGmmaWarpSpecializedILi2ENS5_IJNS4_1CILi1EEESB_SB_EEENS1_32KernelTmaWarpSpecializedPingpongEEENS5_IJNSA_ILi64EEENSA_ILi112EEENSA_ILi256EEEEEENS_10bfloat16_tENS5_IJlSB_lEEESJ_SK_NS4_8TiledMMAINS4_8MMA_AtomIJNS4_4SM904GMMA27MMA_64x16x16_F32BF16BF16_SSILNSO_5MajorE0ELSQ_0ELNSO_7ScaleInE1ELSR_1EEEEEENS4_6LayoutISC_NS5_IJNSA_ILi0EEESV_SV_EEEEENS5_IJNS4_10UnderscoreESY_SY_EEEEENS4_13SM90_TMA_LOADENS4_14ComposedLayoutINS4_7SwizzleILi3ELi4ELi3EEENS4_18smem_ptr_flag_bitsILi16EEENSU_INS5_IJNSA_ILi8EEESF_EEENS5_IJSF_SB_EEEEEEEvNS4_8identityES11_S1B_vS1C_EENS_8epilogue10collective6detail29Sm90TmaWarpSpecializedAdapterINS1F_15DefaultEpilogueISJ_SK_SK_NS1E_6thread17LinearCombinationISJ_Li1EffLNS1J_9ScaleType4KindE0ELNS_15FloatRoundStyleE2ESJ_EENS1_15EpilogueDefaultEEEEEvvEEEEvNT_6ParamsE --------------------------
	.section	.nv.shared._ZN7cutlass13device_kernelINS_4gemm6kernel13GemmUniversalIN4cute5tupleIJiiiiEEENS1_10collective13CollectiveMmaINS1_34MainloopSm90TmaGmmaWarpSpecializedILi2ENS5_IJNS4_1CILi1EEESB_SB_EEENS1_32KernelTmaWarpSpecializedPingpongEEENS5_IJNSA_ILi64EEENSA_ILi112EEENSA_ILi256EEEEEENS_10bfloat16_tENS5_IJlSB_lEEESJ_SK_NS4_8TiledMMAINS4_8MMA_AtomIJNS4_4SM904GMMA27MMA_64x16x16_F32BF16BF16_SSILNSO_5MajorE0ELSQ_0ELNSO_7ScaleInE1ELSR_1EEEEEENS4_6LayoutISC_NS5_IJNSA_ILi0EEESV_SV_EEEEENS5_IJNS4_10UnderscoreESY_SY_EEEEENS4_13SM90_TMA_LOADENS4_14ComposedLayoutINS4_7SwizzleILi3ELi4ELi3EEENS4_18smem_ptr_flag_bitsILi16EEENSU_INS5_IJNSA_ILi8EEESF_EEENS5_IJSF_SB_EEEEEEEvNS4_8identityES11_S1B_vS1C_EENS_8epilogue10collective6detail29Sm90TmaWarpSpecializedAdapterINS1F_15DefaultEpilogueISJ_SK_SK_NS1E_6thread17LinearCombinationISJ_Li1EffLNS1J_9ScaleType4KindE0ELNS_15FloatRoundStyleE2ESJ_EENS1_15EpilogueDefaultEEEEEvvEEEEvNT_6ParamsE,"aw",@nobits
	.sectionflags	@""
	.align	16
	.zero		1024


//--------------------- .nv.shared.reserved.0     --------------------------
	.section	.nv.shared.reserved.0,"aw",@nobits
	.weak		__nv_reservedSMEM_offset_0_alias
	.size		__nv_reservedSMEM_offset_0_alias, 0, 0
	.other		__nv_reservedSMEM_offset_0_alias,@"STO_CUDA_RESERVED_SHARED STV_DEFAULT"
__nv_reservedSMEM_offset_0_alias:
	.zero		0


//--------------------- .nv.global                --------------------------
	.section	.nv.global,"aw",@nobits
.nv.global:
	.type		_ZN39_INTERNAL_5e2870b2_4_k_cu_8f08a7e7_39384cute1_E,@object
	.size		_ZN39_INTERNAL_5e2870b2_4_k_cu_8f08a7e7_39384cute1_E,(_ZN39_INTERNAL_5e2870b2_4_k_cu_8f08a7e7_39384cuda3std3__45__cpo6cbeginE - _ZN39_INTERNAL_5e2870b2_4_k_cu_8f08a7e7_39384cute1_E)
_ZN39_INTERNAL_5e2870b2_4_k_cu_8f08a7e7_39384cute1_E:
	.zero		1
	.type		_ZN39_INTERNAL_5e2870b2_4_k_cu_8f08a7e7_39384cuda3std3__45__cpo6cbeginE,@object
	.size		_ZN39_INTERNAL_5e2870b2_4_k_cu_8f08a7e7_39384cuda3std3__45__cpo6cbeginE,(_ZN39_INTERNAL_5e2870b2_4_k_cu_8f08a7e7_39384cuda3std3__48in_placeE - _ZN39_INTERNAL_5e2870b2_4_k_cu_8f08a7e7_39384cuda3std3__45__cpo6cbeginE)
_ZN39_INTERNAL_5e2870b2_4_k_cu_8f08a7e7_39384cuda3std3__45__cpo6cbeginE:
	.zero		1
	.type		_ZN39_INTERNAL_5e2870b2_4_k_cu_8f08a7e7_39384cuda3std3__48in_placeE,@object
	.size		_ZN39_INTERNAL_5e2870b2_4_k_cu_8f08a7e7_39384cuda3std3__48in_placeE,(_ZN39_INTERNAL_5e2870b2_4_k_cu_8f08a7e7_39384cuda3std6ranges3__45__cpo9iter_moveE - _ZN39_INTERNAL_5e2870b2_4_k_cu_8f08a7e7_39384cuda3std3__48in_placeE)
_ZN39_INTERNAL_5e2870b2_4_k_cu_8f08a7e7_39384cuda3std3__48in_placeE:
	.zero		1
	.type		_ZN39_INTERNAL_5e2870b2_4_k_cu_8f08a7e7_39384cuda3std6ranges3__45__cpo9iter_moveE,@object
	.size		_ZN39_INTERNAL_5e2870b2_4_k_cu_8f08a7e7_39384cuda3std6ranges3__45__cpo9iter_moveE,(_ZN39_INTERNAL_5e2870b2_4_k_cu_8f08a7e7_39384cuda3std3__45__cpo5beginE - _ZN39_INTERNAL_5e2870b2_4_k_cu_8f08a7e7_39384cuda3std6ranges3__45__cpo9iter_moveE)
_ZN39_INTERNAL_5e2870b2_4_k_cu_8f08a7e7_39384cuda3std6ranges3__45__cpo9iter_moveE:
	.zero		1
	.type		_ZN39_INTERNAL_5e2870b2_4_k_cu_8f08a7e7_39384cuda3std3__45__cpo5beginE,@object
	.size		_ZN39_INTERNAL_5e2870b2_4_k_cu_8f08a7e7_39384cuda3std3__45__cpo5beginE,(_ZN39_INTERNAL_5e2870b2_4_k_cu_8f08a7e7_39384cuda3std3__441_GLOBAL__N__5e2870b2_4_k_cu_8f08a7e7_39386ignoreE - _ZN39_INTERNAL_5e2870b2_4_k_cu_8f08a7e7_39384cuda3std3__45__cpo5beginE)
_ZN39_INTERNAL_5e2870b2_4_k_cu_8f08a7e7_39384cuda3std3__45__cpo5beginE:
	.zero		1
	.type		_ZN39_INTERNAL_5e2870b2_4_k_cu_8f08a7e7_39384cuda3std3__441_GLOBAL__N__5e2870b2_4_k_cu_8f08a7e7_39386ignoreE,@object
	.size		_ZN39_INTERNAL_5e2870b2_4_k_cu_8f08a7e7_39384cuda3std3__441_GLOBAL__N__5e2870b2_4_k_cu_8f08a7e7_39386ignoreE,(_ZN39_INTERNAL_5e2870b2_4_k_cu_8f08a7e7_39384cute7productE - _ZN39_INTERNAL_5e2870b2_4_k_cu_8f08a7e7_39384cuda3std3__441_GLOBAL__N__5e2870b2_4_k_cu_8f08a7e7_39386ignoreE)
_ZN39_INTERNAL_5e2870b2_4_k_cu_8f08a7e7_39384cuda3std3__441_GLOBAL__N__5e2870b2_4_k_cu_8f08a7e7_39386ignoreE:
	.zero		1
	.type		_ZN39_INTERNAL_5e2870b2_4_k_cu_8f08a7e7_39384cute7productE,@object
	.size		_ZN39_INTERNAL_5e2870b2_4_k_cu_8f08a7e7_39384cute7productE,(_ZN39_INTERNAL_5e2870b2_4_k_cu_8f08a7e7_39384cuda3std3__45__cpo3endE - _ZN39_INTERNAL_5e2870b2_4_k_cu_8f08a7e7_39384cute7productE)
_ZN39_INTERNAL_5e2870b2_4_k_cu_8f08a7e7_39384cute7productE:
	.zero		1
	.type		_ZN39_INTERNAL_5e2870b2_4_k_cu_8f08a7e7_39384cuda3std3__45__cpo3endE,@object
	.size		_ZN39_INTERNAL_5e2870b2_4_k_cu_8f08a7e7_39384cuda3std3__45__cpo3endE,(_ZN39_INTERNAL_5e2870b2_4_k_cu_8f08a7e7_39384cuda3std3__419piecewise_constructE - _ZN39_INTERNAL_5e2870b2_4_k_cu_8f08a7e7_39384cuda3std3__45__cpo3endE)
_ZN39_INTERNAL_5e2870b2_4_k_cu_8f08a7e7_39384cuda3std3__45__cpo3endE:
	.zero		1
	.type		_ZN39_INTERNAL_5e2870b2_4_k_cu_8f08a7e7_39384cuda3std3__419piecewise_constructE,@object
	.size		_ZN39_INTERNAL_5e2870b2_4_k_cu_8f08a7e7_39384cuda3std3__419piecewise_constructE,(_ZN39_INTERNAL_5e2870b2_4_k_cu_8f08a7e7_39384cuda3std3__45__cpo4cendE - _ZN39_INTERNAL_5e2870b2_4_k_cu_8f08a7e7_39384cuda3std3__419piecewise_constructE)
_ZN39_INTERNAL_5e2870b2_4_k_cu_8f08a7e7_39384cuda3std3__419piecewise_constructE:
	.zero		1
	.type		_ZN39_INTERNAL_5e2870b2_4_k_cu_8f08a7e7_39384cuda3std3__45__cpo4cendE,@object
	.size		_ZN39_INTERNAL_5e2870b2_4_k_cu_8f08a7e7_39384cuda3std3__45__cpo4cendE,(_ZN39_INTERNAL_5e2870b2_4_k_cu_8f08a7e7_39384cuda3std6ranges3__45__cpo4swapE - _ZN39_INTERNAL_5e2870b2_4_k_cu_8f08a7e7_39384cuda3std3__45__cpo4cendE)
_ZN39_INTERNAL_5e2870b2_4_k_cu_8f08a7e7_39384cuda3std3__45__cpo4cendE:
	.zero		1
	.type		_ZN39_INTERNAL_5e2870b2_4_k_cu_8f08a7e7_39384cuda3std6ranges3__45__cpo4swapE,@object
	.size		_ZN39_INTERNAL_5e2870b2_4_k_cu_8f08a7e7_39384cuda3std6ranges3__45__cpo4swapE,(.L_8 - _ZN39_INTERNAL_5e2870b2_4_k_cu_8f08a7e7_39384cuda3std6ranges3__45__cpo4swapE)
_ZN39_INTERNAL_5e2870b2_4_k_cu_8f08a7e7_39384cuda3std6ranges3__45__cpo4swapE:
	.zero		1
.L_8:


//--------------------- .nv.constant0._ZN7cutlass13device_kernelINS_4gemm6kernel13GemmUniversalIN4cute5tupleIJiiiiEEENS1_10collective13CollectiveMmaINS1_34MainloopSm90TmaGmmaWarpSpecializedILi2ENS5_IJNS4_1CILi1EEESB_SB_EEENS1_32KernelTmaWarpSpecializedPingpongEEENS5_IJNSA_ILi64EEENSA_ILi112EEENSA_ILi256EEEEEENS_10bfloat16_tENS5_IJlSB_lEEESJ_SK_NS4_8TiledMMAINS4_8MMA_AtomIJNS4_4SM904GMMA27MMA_64x16x16_F32BF16BF16_SSILNSO_5MajorE0ELSQ_0ELNSO_7ScaleInE1ELSR_1EEEEEENS4_6LayoutISC_NS5_IJNSA_ILi0EEESV_SV_EEEEENS5_IJNS4_10UnderscoreESY_SY_EEEEENS4_13SM90_TMA_LOADENS4_14ComposedLayoutINS4_7SwizzleILi3ELi4ELi3EEENS4_18smem_ptr_flag_bitsILi16EEENSU_INS5_IJNSA_ILi8EEESF_EEENS5_IJSF_SB_EEEEEEEvNS4_8identityES11_S1B_vS1C_EENS_8epilogue10collective6detail29Sm90TmaWarpSpecializedAdapterINS1F_15DefaultEpilogueISJ_SK_SK_NS1E_6thread17LinearCombinationISJ_Li1EffLNS1J_9ScaleType4KindE0ELNS_15FloatRoundStyleE2ESJ_EENS1_15EpilogueDefaultEEEEEvvEEEEvNT_6ParamsE --------------------------
	.section	.nv.constant0._ZN7cutlass13device_kernelINS_4gemm6kernel13GemmUniversalIN4cute5tupleIJiiiiEEENS1_10collective13CollectiveMmaINS1_34MainloopSm90TmaGmmaWarpSpecializedILi2ENS5_IJNS4_1CILi1EEESB_SB_EEENS1_32KernelTmaWarpSpecializedPingpongEEENS5_IJNSA_ILi64EEENSA_ILi112EEENSA_ILi256EEEEEENS_10bfloat16_tENS5_IJlSB_lEEESJ_SK_NS4_8TiledMMAINS4_8MMA_AtomIJNS4_4SM904GMMA27MMA_64x16x16_F32BF16BF16_SSILNSO_5MajorE0ELSQ_0ELNSO_7ScaleInE1ELSR_1EEEEEENS4_6LayoutISC_NS5_IJNSA_ILi0EEESV_SV_EEEEENS5_IJNS4_10UnderscoreESY_SY_EEEEENS4_13SM90_TMA_LOADENS4_14ComposedLayoutINS4_7SwizzleILi3ELi4ELi3EEENS4_18smem_ptr_flag_bitsILi16EEENSU_INS5_IJNSA_ILi8EEESF_EEENS5_IJSF_SB_EEEEEEEvNS4_8identityES11_S1B_vS1C_EENS_8epilogue10collective6detail29Sm90TmaWarpSpecializedAdapterINS1F_15DefaultEpilogueISJ_SK_SK_NS1E_6thread17LinearCombinationISJ_Li1EffLNS1J_9ScaleType4KindE0ELNS_15FloatRoundStyleE2ESJ_EENS1_15EpilogueDefaultEEEEEvvEEEEvNT_6ParamsE,"a",@progbits
	.sectionflags	@""
	.align	4
.nv.constant0._ZN7cutlass13device_kernelINS_4gemm6kernel13GemmUniversalIN4cute5tupleIJiiiiEEENS1_10collective13CollectiveMmaINS1_34MainloopSm90TmaGmmaWarpSpecializedILi2ENS5_IJNS4_1CILi1EEESB_SB_EEENS1_32KernelTmaWarpSpecializedPingpongEEENS5_IJNSA_ILi64EEENSA_ILi112EEENSA_ILi256EEEEEENS_10bfloat16_tENS5_IJlSB_lEEESJ_SK_NS4_8TiledMMAINS4_8MMA_AtomIJNS4_4SM904GMMA27MMA_64x16x16_F32BF16BF16_SSILNSO_5MajorE0ELSQ_0ELNSO_7ScaleInE1ELSR_1EEEEEENS4_6LayoutISC_NS5_IJNSA_ILi0EEESV_SV_EEEEENS5_IJNS4_10UnderscoreESY_SY_EEEEENS4_13SM90_TMA_LOADENS4_14ComposedLayoutINS4_7SwizzleILi3ELi4ELi3EEENS4_18smem_ptr_flag_bitsILi16EEENSU_INS5_IJNSA_ILi8EEESF_EEENS5_IJSF_SB_EEEEEEEvNS4_8identityES11_S1B_vS1C_EENS_8epilogue10collective6detail29Sm90TmaWarpSpecializedAdapterINS1F_15DefaultEpilogueISJ_SK_SK_NS1E_6thread17LinearCombinationISJ_Li1EffLNS1J_9ScaleType4KindE0ELNS_15FloatRoundStyleE2ESJ_EENS1_15EpilogueDefaultEEEEEvvEEEEvNT_6ParamsE:
	.zero		1664


//--------------------- SYMBOLS --------------------------

	.type		.nv.reservedSmem.offset0,@object
	.size		.nv.reservedSmem.offset0,0x4
	.type		__assertfail,@function
